	.target	sm_100a

	.elftype	@"ET_EXEC"


//--------------------- .note.nv.tkinfo           --------------------------
	.section	.note.nv.tkinfo,"",@"SHT_NOTE"
	.sectionflags	@"SHF_NOTE_NV_TKINFO"
	.tkinfo
        /*0018*/ 	.word	0x00000081
        /*0030*/ 	.string	""
        /*0030*/ 	.string	"ptxas-blackwell"
        /*0030*/ 	.string	"Cuda compilation tools, release 12.9, V12.9.86"
        /*0030*/ 	.string	"Build cuda_12.9.r12.9/compiler.36037853_0"
        /*0030*/ 	.string	"-v  -suppress-debug-info  -lineinfo  -arch sm_100a "



//--------------------- .note.nv.cuver            --------------------------
	.section	.note.nv.cuver,"",@"SHT_NOTE"
	.sectionflags	@"SHF_NOTE_NV_CUVER"
        /*0018*/ 	.short	0x0001
        /*001a*/ 	.short	0x0064
        /*001c*/ 	.short	0x0001
        /*001e*/ 	.short	0x0000
        /*0020*/ 	.short	0x0001
        /*0022*/ 	.short	0x0000


//--------------------- .nv.info                  --------------------------
	.section	.nv.info,"",@"SHT_CUDA_INFO"
	.align	4


	//----- nvinfo : EIATTR_REGCOUNT
	.align		4
        /*0000*/ 	.byte	0x04, 0x2f
        /*0002*/ 	.short	(.L_4 - .L_3)
	.align		4
.L_3:
        /*0004*/ 	.word	index@(gluon_tcgen05)
        /*0008*/ 	.word	0x00000027


	//----- nvinfo : EIATTR_FRAME_SIZE
	.align		4
.L_4:
        /*000c*/ 	.byte	0x04, 0x11
        /*000e*/ 	.short	(.L_6 - .L_5)
	.align		4
.L_5:
        /*0010*/ 	.word	index@($__internal_2_$__cuda_sm10x_tcgen05_guardrail_trap_unallocated_columns_being_dealloced)
        /*0014*/ 	.word	0x00000000


	//----- nvinfo : EIATTR_FRAME_SIZE
	.align		4
.L_6:
        /*0018*/ 	.byte	0x04, 0x11
        /*001a*/ 	.short	(.L_8 - .L_7)
	.align		4
.L_7:
        /*001c*/ 	.word	index@($__internal_1_$__cuda_sm10x_tcgen05_guardrail_trap_phase_invalid_during_alloc)
        /*0020*/ 	.word	0x00000000


	//----- nvinfo : EIATTR_FRAME_SIZE
	.align		4
.L_8:
        /*0024*/ 	.byte	0x04, 0x11
        /*0026*/ 	.short	(.L_10 - .L_9)
	.align		4
.L_9:
        /*0028*/ 	.word	index@($__internal_0_$__cuda_sm10x_tcgen05_guardrail_trap_col_being_dealloced_not_returned_by_alloc)
        /*002c*/ 	.word	0x00000000


	//----- nvinfo : EIATTR_FRAME_SIZE
	.align		4
.L_10:
        /*0030*/ 	.byte	0x04, 0x11
        /*0032*/ 	.short	(.L_12 - .L_11)
	.align		4
.L_11:
        /*0034*/ 	.word	index@(gluon_tcgen05)
        /*0038*/ 	.word	0x00000000


	//----- nvinfo : EIATTR_MIN_STACK_SIZE
	.align		4
.L_12:
        /*003c*/ 	.byte	0x04, 0x12
        /*003e*/ 	.short	(.L_14 - .L_13)
	.align		4
.L_13:
        /*0040*/ 	.word	index@(gluon_tcgen05)
        /*0044*/ 	.word	0x00000000
.L_14:


//--------------------- .nv.info.gluon_tcgen05    --------------------------
	.section	.nv.info.gluon_tcgen05,"",@"SHT_CUDA_INFO"
	.sectionflags	@""
	.align	4


	//----- nvinfo : EIATTR_CUDA_API_VERSION
	.align		4
        /*0000*/ 	.byte	0x04, 0x37
        /*0002*/ 	.short	(.L_16 - .L_15)
.L_15:
        /*0004*/ 	.word	0x00000081


	//----- nvinfo : EIATTR_KPARAM_INFO
	.align		4
.L_16:
        /*0008*/ 	.byte	0x04, 0x17
        /*000a*/ 	.short	(.L_18 - .L_17)
.L_17:
        /*000c*/ 	.word	0x00000000
        /*0010*/ 	.short	0x000a
        /*0012*/ 	.short	0x0048
        /*0014*/ 	.byte	0x00, 0xf4, 0x21, 0x00


	//----- nvinfo : EIATTR_KPARAM_INFO
	.align		4
.L_18:
        /*0018*/ 	.byte	0x04, 0x17
        /*001a*/ 	.short	(.L_20 - .L_19)
.L_19:
        /*001c*/ 	.word	0x00000000
        /*0020*/ 	.short	0x0009
        /*0022*/ 	.short	0x0040
        /*0024*/ 	.byte	0x00, 0xf4, 0x21, 0x00


	//----- nvinfo : EIATTR_KPARAM_INFO
	.align		4
.L_20:
        /*0028*/ 	.byte	0x04, 0x17
        /*002a*/ 	.short	(.L_22 - .L_21)
.L_21:
        /*002c*/ 	.word	0x00000000
        /*0030*/ 	.short	0x0008
        /*0032*/ 	.short	0x0038
        /*0034*/ 	.byte	0x00, 0xf0, 0x21, 0x00


	//----- nvinfo : EIATTR_KPARAM_INFO
	.align		4
.L_22:
        /*0038*/ 	.byte	0x04, 0x17
        /*003a*/ 	.short	(.L_24 - .L_23)
.L_23:
        /*003c*/ 	.word	0x00000000
        /*0040*/ 	.short	0x0007
        /*0042*/ 	.short	0x0030
        /*0044*/ 	.byte	0x00, 0xf0, 0x21, 0x00


	//----- nvinfo : EIATTR_KPARAM_INFO
	.align		4
.L_24:
        /*0048*/ 	.byte	0x04, 0x17
        /*004a*/ 	.short	(.L_26 - .L_25)
.L_25:
        /*004c*/ 	.word	0x00000000
        /*0050*/ 	.short	0x0006
        /*0052*/ 	.short	0x0028
        /*0054*/ 	.byte	0x00, 0xf0, 0x21, 0x00


	//----- nvinfo : EIATTR_KPARAM_INFO
	.align		4
.L_26:
        /*0058*/ 	.byte	0x04, 0x17
        /*005a*/ 	.short	(.L_28 - .L_27)
.L_27:
        /*005c*/ 	.word	0x00000000
        /*0060*/ 	.short	0x0005
        /*0062*/ 	.short	0x0020
        /*0064*/ 	.byte	0x00, 0xf0, 0x11, 0x00


	//----- nvinfo : EIATTR_KPARAM_INFO
	.align		4
.L_28:
        /*0068*/ 	.byte	0x04, 0x17
        /*006a*/ 	.short	(.L_30 - .L_29)
.L_29:
        /*006c*/ 	.word	0x00000000
        /*0070*/ 	.short	0x0004
        /*0072*/ 	.short	0x001c
        /*0074*/ 	.byte	0x00, 0xf0, 0x11, 0x00


	//----- nvinfo : EIATTR_KPARAM_INFO
	.align		4
.L_30:
        /*0078*/ 	.byte	0x04, 0x17
        /*007a*/ 	.short	(.L_32 - .L_31)
.L_31:
        /*007c*/ 	.word	0x00000000
        /*0080*/ 	.short	0x0003
        /*0082*/ 	.short	0x0018
        /*0084*/ 	.byte	0x00, 0xf0, 0x11, 0x00


	//----- nvinfo : EIATTR_KPARAM_INFO
	.align		4
.L_32:
        /*0088*/ 	.byte	0x04, 0x17
        /*008a*/ 	.short	(.L_34 - .L_33)
.L_33:
        /*008c*/ 	.word	0x00000000
        /*0090*/ 	.short	0x0002
        /*0092*/ 	.short	0x0010
        /*0094*/ 	.byte	0x00, 0xf4, 0x21, 0x00


	//----- nvinfo : EIATTR_KPARAM_INFO
	.align		4
.L_34:
        /*0098*/ 	.byte	0x04, 0x17
        /*009a*/ 	.short	(.L_36 - .L_35)
.L_35:
        /*009c*/ 	.word	0x00000000
        /*00a0*/ 	.short	0x0001
        /*00a2*/ 	.short	0x0008
        /*00a4*/ 	.byte	0x00, 0xf4, 0x21, 0x00


	//----- nvinfo : EIATTR_KPARAM_INFO
	.align		4
.L_36:
        /*00a8*/ 	.byte	0x04, 0x17
        /*00aa*/ 	.short	(.L_38 - .L_37)
.L_37:
        /*00ac*/ 	.word	0x00000000
        /*00b0*/ 	.short	0x0000
        /*00b2*/ 	.short	0x0000
        /*00b4*/ 	.byte	0x00, 0xf4, 0x21, 0x00


	//----- nvinfo : EIATTR_AT_ENTRY_FRAGMENTS
	.align		4
.L_38:
        /*00b8*/ 	.byte	0x04, 0x4f
        /*00ba*/ 	.short	(.L_40 - .L_39)


	//   ....[0]....
.L_39:
        /*00bc*/ 	.word	0x00000004


	//----- nvinfo : EIATTR_RESERVED_SMEM_USED
	.align		4
.L_40:
        /*00c0*/ 	.byte	0x01, 0x41
	.zero		2


	//----- nvinfo : EIATTR_SPARSE_MMA_MASK
	.align		4
        /*00c4*/ 	.byte	0x03, 0x50
        /*00c6*/ 	.short	0x0000


	//----- nvinfo : EIATTR_TCGEN05_1CTA_USED
	.align		4
        /*00c8*/ 	.byte	0x01, 0x51
	.zero		2


	//----- nvinfo : EIATTR_MAXREG_COUNT
	.align		4
        /*00cc*/ 	.byte	0x03, 0x1b
        /*00ce*/ 	.short	0x00ff


	//----- nvinfo : EIATTR_NUM_BARRIERS
	.align		4
        /*00d0*/ 	.byte	0x02, 0x4c
        /*00d2*/ 	.byte	0x01
	.zero		1


	//----- nvinfo : EIATTR_INT_WARP_WIDE_INSTR_OFFSETS
	.align		4
        /*00d4*/ 	.byte	0x04, 0x31
        /*00d6*/ 	.short	(.L_42 - .L_41)


	//   ....[0]....
.L_41:
        /*00d8*/ 	.word	0x00001740


	//   ....[1]....
        /*00dc*/ 	.word	0x00001760


	//   ....[2]....
        /*00e0*/ 	.word	0x000017f0


	//   ....[3]....
        /*00e4*/ 	.word	0x000019d0


	//   ....[4]....
        /*00e8*/ 	.word	0x000019e0


	//   ....[5]....
        /*00ec*/ 	.word	0x00001a30


	//   ....[6]....
        /*00f0*/ 	.word	0x00001a40


	//   ....[7]....
        /*00f4*/ 	.word	0x00001e80


	//   ....[8]....
        /*00f8*/ 	.word	0x00001e90


	//   ....[9]....
        /*00fc*/ 	.word	0x00002010


	//   ....[10]....
        /*0100*/ 	.word	0x00002060


	//   ....[11]....
        /*0104*/ 	.word	0x000020a0


	//   ....[12]....
        /*0108*/ 	.word	0x000020c0


	//   ....[13]....
        /*010c*/ 	.word	0x00002590


	//   ....[14]....
        /*0110*/ 	.word	0x000025a0


	//   ....[15]....
        /*0114*/ 	.word	0x000028c0


	//   ....[16]....
        /*0118*/ 	.word	0x000028d0


	//   ....[17]....
        /*011c*/ 	.word	0x00002c40


	//   ....[18]....
        /*0120*/ 	.word	0x00002c90


	//----- nvinfo : EIATTR_COOP_GROUP_MASK_REGIDS
	.align		4
.L_42:
        /*0124*/ 	.byte	0x04, 0x29
        /*0126*/ 	.short	(.L_44 - .L_43)


	//   ....[0]....
.L_43:
        /*0128*/ 	.word	0xffffffff


	//   ....[1]....
        /*012c*/ 	.word	0xffffffff


	//   ....[2]....
        /*0130*/ 	.word	0xffffffff


	//   ....[3]....
        /*0134*/ 	.word	0xffffffff


	//   ....[4]....
        /*0138*/ 	.word	0xffffffff


	//   ....[5]....
        /*013c*/ 	.word	0xffffffff


	//   ....[6]....
        /*0140*/ 	.word	0xffffffff


	//   ....[7]....
        /*0144*/ 	.word	0xffffffff


	//   ....[8]....
        /*0148*/ 	.word	0xffffffff


	//   ....[9]....
        /*014c*/ 	.word	0xffffffff


	//----- nvinfo : EIATTR_COOP_GROUP_INSTR_OFFSETS
	.align		4
.L_44:
        /*0150*/ 	.byte	0x04, 0x28
        /*0152*/ 	.short	(.L_46 - .L_45)


	//   ....[0]....
.L_45:
        /*0154*/ 	.word	0x00000050


	//   ....[1]....
        /*0158*/ 	.word	0x00000310


	//   ....[2]....
        /*015c*/ 	.word	0x00000500


	//   ....[3]....
        /*0160*/ 	.word	0x000009c0


	//   ....[4]....
        /*0164*/ 	.word	0x00000b00


	//   ....[5]....
        /*0168*/ 	.word	0x00000fb0


	//   ....[6]....
        /*016c*/ 	.word	0x000010f0


	//   ....[7]....
        /*0170*/ 	.word	0x000015e0


	//   ....[8]....
        /*0174*/ 	.word	0x00002ad0


	//   ....[9]....
        /*0178*/ 	.word	0x00002d40


	//----- nvinfo : EIATTR_VRC_CTA_INIT_COUNT
	.align		4
.L_46:
        /*017c*/ 	.byte	0x02, 0x4a
        /*017e*/ 	.byte	0x80
	.zero		1


	//----- nvinfo : EIATTR_MBARRIER_INSTR_OFFSETS
	.align		4
        /*0180*/ 	.byte	0x04, 0x39
        /*0182*/ 	.short	(.L_48 - .L_47)


	//   ....[0]....
.L_47:
        /*0184*/ 	.word	0x00001810
        /*0188*/ 	.word	0x000000ff
        /*018c*/ 	.word	0x00018000
        /*0190*/ 	.short	0x0100
        /*0192*/ 	.byte	0x09
	.zero		1


	//   ....[1]....
        /*0194*/ 	.word	0x00001820
        /*0198*/ 	.word	0x000000ff
        /*019c*/ 	.word	0x00018010
        /*01a0*/ 	.short	0x0100
        /*01a2*/ 	.byte	0x09
	.zero		1


	//   ....[2]....
        /*01a4*/ 	.word	0x000018d0
        /*01a8*/ 	.word	0x000000ff
        /*01ac*/ 	.word	0x00018008
        /*01b0*/ 	.short	0x0100
        /*01b2*/ 	.byte	0x09
	.zero		1


	//   ....[3]....
        /*01b4*/ 	.word	0x000018e0
        /*01b8*/ 	.word	0x000000ff
        /*01bc*/ 	.word	0x00018018
        /*01c0*/ 	.short	0x0100
        /*01c2*/ 	.byte	0x09
	.zero		1


	//   ....[4]....
        /*01c4*/ 	.word	0x00001ae0
        /*01c8*/ 	.word	0x000000ff
        /*01cc*/ 	.word	0x00018000
        /*01d0*/ 	.short	0x010a
        /*01d2*/ 	.byte	0x09
	.zero		1


	//   ....[5]....
        /*01d4*/ 	.word	0x00001ee0
        /*01d8*/ 	.word	0x000000ff
        /*01dc*/ 	.word	0x00018010
        /*01e0*/ 	.short	0x010a
        /*01e2*/ 	.byte	0x09
	.zero		1


	//   ....[6]....
        /*01e4*/ 	.word	0x00002140
        /*01e8*/ 	.word	0x000000ff
        /*01ec*/ 	.word	0x00018000
        /*01f0*/ 	.short	0x010a
        /*01f2*/ 	.byte	0x2c
	.zero		1


	//   ....[7]....
        /*01f4*/ 	.word	0x000025e0
        /*01f8*/ 	.word	0x000000ff
        /*01fc*/ 	.word	0x00018010
        /*0200*/ 	.short	0x010a
        /*0202*/ 	.byte	0x2c
	.zero		1


	//   ....[8]....
        /*0204*/ 	.word	0x000026c0
        /*0208*/ 	.word	0x000000ff
        /*020c*/ 	.word	0x00018000
        /*0210*/ 	.short	0x0108
        /*0212*/ 	.byte	0x09
	.zero		1


	//   ....[9]....
        /*0214*/ 	.word	0x000026d0
        /*0218*/ 	.word	0x000000ff
        /*021c*/ 	.word	0x00018010
        /*0220*/ 	.short	0x0108
        /*0222*/ 	.byte	0x09
	.zero		1


	//   ....[10]....
        /*0224*/ 	.word	0x00002720
        /*0228*/ 	.word	0x000000ff
        /*022c*/ 	.word	0x00018008
        /*0230*/ 	.short	0x0108
        /*0232*/ 	.byte	0x09
	.zero		1


	//   ....[11]....
        /*0234*/ 	.word	0x00002730
        /*0238*/ 	.word	0x000000ff
        /*023c*/ 	.word	0x00018018
        /*0240*/ 	.short	0x0108
        /*0242*/ 	.byte	0x09
	.zero		1


	//   ....[12]....
        /*0244*/ 	.word	0x00002d60
        /*0248*/ 	.word	0x000000ff
        /*024c*/ 	.word	0x00018000
        /*0250*/ 	.short	0x010a
        /*0252*/ 	.byte	0x09
	.zero		1


	//   ....[13]....
        /*0254*/ 	.word	0x00002d90
        /*0258*/ 	.word	0x000000ff
        /*025c*/ 	.word	0x00018010
        /*0260*/ 	.short	0x010a
        /*0262*/ 	.byte	0x09
	.zero		1


	//   ....[14]....
        /*0264*/ 	.word	0x00002dc0
        /*0268*/ 	.word	0x000000ff
        /*026c*/ 	.word	0x00018000
        /*0270*/ 	.short	0x010a
        /*0272*/ 	.byte	0x2c
	.zero		1


	//   ....[15]....
        /*0274*/ 	.word	0x00002df0
        /*0278*/ 	.word	0x000000ff
        /*027c*/ 	.word	0x00018010
        /*0280*/ 	.short	0x010a
        /*0282*/ 	.byte	0x2c
	.zero		1


	//----- nvinfo : EIATTR_NUM_MBARRIERS
	.align		4
.L_48:
        /*0284*/ 	.byte	0x03, 0x38
        /*0286*/ 	.short	0x0004


	//----- nvinfo : EIATTR_EXIT_INSTR_OFFSETS
	.align		4
        /*0288*/ 	.byte	0x04, 0x1c
        /*028a*/ 	.short	(.L_50 - .L_49)


	//   ....[0]....
.L_49:
        /*028c*/ 	.word	0x00002d50


	//----- nvinfo : EIATTR_REQNTID
	.align		4
.L_50:
        /*0290*/ 	.byte	0x04, 0x10
        /*0292*/ 	.short	(.L_52 - .L_51)
.L_51:
        /*0294*/ 	.word	0x00000100
        /*0298*/ 	.word	0x00000001
        /*029c*/ 	.word	0x00000001


	//----- nvinfo : EIATTR_CRS_STACK_SIZE
	.align		4
.L_52:
        /*02a0*/ 	.byte	0x04, 0x1e
        /*02a2*/ 	.short	(.L_54 - .L_53)
.L_53:
        /*02a4*/ 	.word	0x00000000


	//----- nvinfo : EIATTR_CBANK_PARAM_SIZE
	.align		4
.L_54:
        /*02a8*/ 	.byte	0x03, 0x19
        /*02aa*/ 	.short	0x0050


	//----- nvinfo : EIATTR_PARAM_CBANK
	.align		4
        /*02ac*/ 	.byte	0x04, 0x0a
        /*02ae*/ 	.short	(.L_56 - .L_55)
	.align		4
.L_55:
        /*02b0*/ 	.word	index@(.nv.constant0.gluon_tcgen05)
        /*02b4*/ 	.short	0x0380
        /*02b6*/ 	.short	0x0050


	//----- nvinfo : EIATTR_SW_WAR
	.align		4
.L_56:
        /*02b8*/ 	.byte	0x04, 0x36
        /*02ba*/ 	.short	(.L_58 - .L_57)
.L_57:
        /*02bc*/ 	.word	0x00000008
.L_58:


//--------------------- .nv.compat                --------------------------
	.section	.nv.compat,"",@"SHT_CUDA_COMPAT_INFO"
	.align	4
        /*0000*/ 	.byte	0x02, 0x02, 0x02, 0x00, 0x02, 0x05, 0x05, 0x00, 0x02, 0x03, 0x03, 0x00, 0x02, 0x06, 0x01, 0x00


//--------------------- .nv.callgraph             --------------------------
	.section	.nv.callgraph,"",@"SHT_CUDA_CALLGRAPH"
	.align	4
	.sectionentsize	8
	.align		4
        /*0000*/ 	.word	0x00000000
	.align		4
        /*0004*/ 	.word	0xffffffff
	.align		4
        /*0008*/ 	.word	0x00000000
	.align		4
        /*000c*/ 	.word	0xfffffffe
	.align		4
        /*0010*/ 	.word	0x00000000
	.align		4
        /*0014*/ 	.word	0xfffffffd
	.align		4
        /*0018*/ 	.word	0x00000000
	.align		4
        /*001c*/ 	.word	0xfffffffc


//--------------------- .text.gluon_tcgen05       --------------------------
	.section	.text.gluon_tcgen05,"ax",@progbits
	.align	128
        .global         gluon_tcgen05
        .type           gluon_tcgen05,@function
        .size           gluon_tcgen05,(.L_x_77 - gluon_tcgen05)
        .other          gluon_tcgen05,@"STO_CUDA_ENTRY STV_DEFAULT"
gluon_tcgen05:
.text.gluon_tcgen05:
[----:B------:R-:W1:Y:S01]  /*0000*/  LDC R1, c[0x0][0x37c] ;  /* 0x0000df00ff017b82 */ /* 0x000e620000000800 */
[----:B------:R-:W2:Y:S02]  /*0010*/  S2R R0, SR_TID.X ;  /* 0x0000000000007919 */ /* 0x000ea40000002100 */
[----:B--2---:R-:W-:-:S13]  /*0020*/  ISETP.GE.U32.AND P2, PT, R0, 0x20, PT ;  /* 0x000000200000780c */ /* 0x004fda0003f46070 */
[----:B------:R-:W-:Y:S05]  /*0030*/  @P2 BRA `(.L_x_0) ;  /* 0x0000000000b82947 */ /* 0x000fea0003800000 */
[----:B------:R-:W2:Y:S01]  /*0040*/  S2UR UR6, SR_CgaCtaId ;  /* 0x00000000000679c3 */ /* 0x000ea20000008800 */
[----:B------:R-:W-:Y:S01]  /*0050*/  NOP ;  /* 0x0000000000007918 */ /* 0x000fe20000000000 */
[----:B------:R-:W-:Y:S02]  /*0060*/  UMOV UR4, 0x40 ;  /* 0x0000004000047882 */ /* 0x000fe40000000000 */
[----:B--2---:R-:W-:-:S09]  /*0070*/  ULEA UR4, UR6, UR4, 0x18 ;  /* 0x0000000406047291 */ /* 0x004fd2000f8ec0ff */
[----:B------:R-:W2:Y:S01]  /*0080*/  LDS.U8 R2, [UR4] ;  /* 0x00000004ff027984 */ /* 0x000ea20008000000 */
[----:B------:R-:W-:Y:S02]  /*0090*/  UMOV UR4, 0x400 ;  /* 0x0000040000047882 */ /* 0x000fe40000000000 */
[----:B------:R-:W-:Y:S01]  /*00a0*/  ULEA UR4, UR6, UR4, 0x18 ;  /* 0x0000000406047291 */ /* 0x000fe2000f8ec0ff */
[----:B--2---:R-:W-:-:S13]  /*00b0*/  ISETP.NE.AND P0, PT, R2, RZ, PT ;  /* 0x000000ff0200720c */ /* 0x004fda0003f05270 */
[----:B------:R-:W-:Y:S05]  /*00c0*/  @P0 BRA `(.L_x_1) ;  /* 0x00000000007c0947 */ /* 0x000fea0003800000 */
[----:B------:R-:W-:-:S13]  /*00d0*/  ELECT P0, URZ, PT ;  /* 0x0000000000ff782f */ /* 0x000fda0003800000 */
[----:B------:R-:W-:Y:S05]  /*00e0*/  @!P0 BRA `(.L_x_2) ;  /* 0x0000000000848947 */ /* 0x000fea0003800000 */
[----:B------:R-:W-:Y:S01]  /*00f0*/  UMOV UR5, 0x4 ;  /* 0x0000000400057882 */ /* 0x000fe20000000000 */
[----:B------:R-:W-:Y:S02]  /*0100*/  IMAD.MOV.U32 R5, RZ, RZ, 0x1 ;  /* 0x00000001ff057424 */ /* 0x000fe400078e00ff */
[----:B------:R-:W-:Y:S02]  /*0110*/  IMAD.MOV.U32 R3, RZ, RZ, 0xf ;  /* 0x0000000fff037424 */ /* 0x000fe400078e00ff */
[----:B------:R-:W-:Y:S04]  /*0120*/  DEPBAR.LE SB2, 0x36 ;  /* 0x0000ad800000791a */ /* 0x000fe80000000000 */
[----:B------:R-:W2:Y:S02]  /*0130*/  UTCATOMSWS.FIND_AND_SET.ALIGN UP0, UR5, UR5 ;  /* 0x00000005000575e3 */ /* 0x000ea40008000800 */
[----:B--2---:R-:W-:-:S04]  /*0140*/  PLOP3.LUT P0, PT, PT, PT, UP0, 0x80, 0x8 ;  /* 0x000000000008781c */ /* 0x004fc80003f0f008 */
[----:B------:R-:W-:-:S04]  /*0150*/  SEL R2, RZ, 0xffffffff, !P0 ;  /* 0xffffffffff027807 */ /* 0x000fc80004000000 */
[----:B------:R-:W-:Y:S01]  /*0160*/  ISETP.NE.AND P0, PT, R2, RZ, PT ;  /* 0x000000ff0200720c */ /* 0x000fe20003f05270 */
[----:B------:R-:W-:-:S12]  /*0170*/  IMAD.U32 R2, RZ, RZ, UR5 ;  /* 0x00000005ff027e24 */ /* 0x000fd8000f8e00ff */
[----:B------:R-:W-:Y:S05]  /*0180*/  @P0 BRA `(.L_x_3) ;  /* 0x0000000000240947 */ /* 0x000fea0003800000 */
.L_x_4:
[----:B------:R-:W-:Y:S05]  /*0190*/  NANOSLEEP 0x64 ;  /* 0x000000640000795d */ /* 0x000fea0003800000 */
[----:B------:R-:W-:-:S05]  /*01a0*/  UMOV UR5, 0x4 ;  /* 0x0000000400057882 */ /* 0x000fca0000000000 */
[----:B------:R-:W-:Y:S04]  /*01b0*/  DEPBAR.LE SB2, 0x36 ;  /* 0x0000ad800000791a */ /* 0x000fe80000000000 */
[----:B------:R-:W2:Y:S02]  /*01c0*/  UTCATOMSWS.FIND_AND_SET.ALIGN UP0, UR5, UR5 ;  /* 0x00000005000575e3 */ /* 0x000ea40008000800 */
[----:B--2---:R-:W-:-:S04]  /*01d0*/  PLOP3.LUT P0, PT, PT, PT, UP0, 0x80, 0x8 ;  /* 0x000000000008781c */ /* 0x004fc80003f0f008 */
[----:B------:R-:W-:-:S04]  /*01e0*/  SEL R2, RZ, 0xffffffff, !P0 ;  /* 0xffffffffff027807 */ /* 0x000fc80004000000 */
[----:B------:R-:W-:Y:S01]  /*01f0*/  ISETP.NE.AND P0, PT, R2, RZ, PT ;  /* 0x000000ff0200720c */ /* 0x000fe20003f05270 */
[----:B------:R-:W-:-:S12]  /*0200*/  IMAD.U32 R2, RZ, RZ, UR5 ;  /* 0x00000005ff027e24 */ /* 0x000fd8000f8e00ff */
[----:B------:R-:W-:Y:S05]  /*0210*/  @!P0 BRA `(.L_x_4) ;  /* 0xfffffffc00dc8947 */ /* 0x000fea000383ffff */
.L_x_3:
[C---:B------:R-:W-:Y:S01]  /*0220*/  VIADD R4, R2.reuse, 0x10 ;  /* 0x0000001002047836 */ /* 0x040fe20000000000 */
[----:B------:R-:W-:Y:S01]  /*0230*/  UMOV UR5, 0x50 ;  /* 0x0000005000057882 */ /* 0x000fe20000000000 */
[----:B------:R-:W-:Y:S01]  /*0240*/  SHF.L.U32 R3, R3, R2, RZ ;  /* 0x0000000203037219 */ /* 0x000fe200000006ff */
[----:B------:R-:W-:Y:S01]  /*0250*/  ULEA UR5, UR6, UR5, 0x18 ;  /* 0x0000000506057291 */ /* 0x000fe2000f8ec0ff */
[----:B------:R-:W-:Y:S01]  /*0260*/  IMAD.SHL.U32 R2, R2, 0x20, RZ ;  /* 0x0000002002027824 */ /* 0x000fe200078e00ff */
[----:B------:R-:W-:-:S04]  /*0270*/  SHF.L.U32 R4, R5, R4, RZ ;  /* 0x0000000405047219 */ /* 0x000fc800000006ff */
[----:B------:R-:W-:-:S05]  /*0280*/  LOP3.LUT R3, R4, R3, RZ, 0xfc, !PT ;  /* 0x0000000304037212 */ /* 0x000fca00078efcff */
[----:B------:R2:W-:Y:S04]  /*0290*/  ATOMS.OR RZ, [UR5], R3 ;  /* 0x00000003ffff798c */ /* 0x0005e8000b000005 */
[----:B------:R2:W-:Y:S01]  /*02a0*/  STS [UR4], R2 ;  /* 0x00000002ff007988 */ /* 0x0005e20008000804 */
[----:B------:R-:W-:Y:S05]  /*02b0*/  BRA `(.L_x_2) ;  /* 0x0000000000107947 */ /* 0x000fea0003800000 */
.L_x_1:
[----:B------:R-:W-:Y:S01]  /*02c0*/  IMAD.MOV.U32 R3, RZ, RZ, -0x1 ;  /* 0xffffffffff037424 */ /* 0x000fe200078e00ff */
[----:B------:R-:W-:-:S04]  /*02d0*/  MOV R2, 0x300 ;  /* 0x0000030000027802 */ /* 0x000fc80000000f00 */
[----:B------:R2:W-:Y:S03]  /*02e0*/  STS [UR4], R3 ;  /* 0x00000003ff007988 */ /* 0x0005e60008000804 */
[----:B-12---:R-:W-:Y:S05]  /*02f0*/  CALL.REL.NOINC `($__internal_1_$__cuda_sm10x_tcgen05_guardrail_trap_phase_invalid_during_alloc) ;  /* 0x0000002800d47944 */ /* 0x006fea0003c00000 */
.L_x_2:
[----:B------:R-:W-:Y:S05]  /*0300*/  WARPSYNC.ALL ;  /* 0x0000000000007948 */ /* 0x000fea0003800000 */
[----:B------:R-:W-:Y:S01]  /*0310*/  NOP ;  /* 0x0000000000007918 */ /* 0x000fe20000000000 */
.L_x_0:
[----:B------:R-:W3:Y:S08]  /*0320*/  S2UR UR4, SR_CgaCtaId ;  /* 0x00000000000479c3 */ /* 0x000ef00000008800 */
[----:B------:R-:W-:Y:S01]  /*0330*/  BAR.SYNC.DEFER_BLOCKING 0x0 ;  /* 0x0000000000007b1d */ /* 0x000fe20000010000 */
[----:B------:R-:W-:-:S05]  /*0340*/  LOP3.LUT R36, R0, 0xff, RZ, 0xc0, !PT ;  /* 0x000000ff00247812 */ /* 0x000fca00078ec0ff */
[----:B------:R-:W-:Y:S02]  /*0350*/  UMOV UR9, 0x400 ;  /* 0x0000040000097882 */ /* 0x000fe40000000000 */
[----:B--2---:R-:W2:Y:S08]  /*0360*/  LDC R3, c[0x0][0x398] ;  /* 0x0000e600ff037b82 */ /* 0x004eb00000000800 */
[----:B------:R-:W4:Y:S01]  /*0370*/  LDC R7, c[0x0][0x3a0] ;  /* 0x0000e800ff077b82 */ /* 0x000f220000000800 */
[----:B---3--:R-:W-:-:S07]  /*0380*/  ULEA UR9, UR4, UR9, 0x18 ;  /* 0x0000000904097291 */ /* 0x008fce000f8ec0ff */
[----:B------:R-:W3:Y:S02]  /*0390*/  S2UR UR18, SR_CTAID.Y ;  /* 0x00000000001279c3 */ /* 0x000ee40000002600 */
[----:B------:R-:W5:Y:S06]  /*03a0*/  LDS R4, [UR9] ;  /* 0x00000009ff047984 */ /* 0x000f6c0008000800 */
[----:B------:R-:W-:Y:S06]  /*03b0*/  BAR.SYNC.DEFER_BLOCKING 0x0 ;  /* 0x0000000000007b1d */ /* 0x000fec0000010000 */
[----:B------:R-:W-:Y:S05]  /*03c0*/  @P2 BRA `(.L_x_5) ;  /* 0x0000000000182947 */ /* 0x000fea0003800000 */
[----:B------:R-:W-:Y:S01]  /*03d0*/  ELECT P0, URZ, PT ;  /* 0x0000000000ff782f */ /* 0x000fe20003800000 */
[----:B------:R-:W-:Y:S01]  /*03e0*/  IMAD.MOV.U32 R2, RZ, RZ, 0x1 ;  /* 0x00000001ff027424 */ /* 0x000fe200078e00ff */
[----:B------:R-:W-:Y:S01]  /*03f0*/  UMOV UR5, 0x40 ;  /* 0x0000004000057882 */ /* 0x000fe20000000000 */
[----:B------:R-:W-:Y:S01]  /*0400*/  UVIRTCOUNT.DEALLOC.SMPOOL 0x80 ;  /* 0x000000800000784c */ /* 0x000fe20000000000 */
[----:B------:R-:W-:-:S09]  /*0410*/  ULEA UR5, UR4, UR5, 0x18 ;  /* 0x0000000504057291 */ /* 0x000fd2000f8ec0ff */
[----:B------:R5:W-:Y:S03]  /*0420*/  @P0 STS.U8 [UR5], R2 ;  /* 0x00000002ff000988 */ /* 0x000be60008000005 */
.L_x_5:
[----:B------:R-:W5:Y:S01]  /*0430*/  S2UR UR4, SR_CTAID.Z ;  /* 0x00000000000479c3 */ /* 0x000f620000002700 */
[----:B------:R-:W4:Y:S01]  /*0440*/  LDCU UR5, c[0x0][0x370] ;  /* 0x00006e00ff0577ac */ /* 0x000f220008000800 */
[C---:B------:R-:W-:Y:S01]  /*0450*/  ISETP.GE.U32.AND P0, PT, R36.reuse, 0x20, PT ;  /* 0x000000202400780c */ /* 0x040fe20003f06070 */
[----:B--2--5:R-:W-:Y:S01]  /*0460*/  VIADD R2, R3, 0xffffffff ;  /* 0xffffffff03027836 */ /* 0x024fe20000000000 */
[C---:B------:R-:W-:Y:S01]  /*0470*/  ISETP.NE.U32.AND P3, PT, R36.reuse, RZ, PT ;  /* 0x000000ff2400720c */ /* 0x040fe20003f65070 */
[----:B------:R-:W2:Y:S01]  /*0480*/  LDCU UR6, c[0x0][0x374] ;  /* 0x00006e80ff0677ac */ /* 0x000ea20008000800 */
[----:B------:R-:W-:Y:S01]  /*0490*/  LEA R10, R36, UR9, 0x2 ;  /* 0x00000009240a7c11 */ /* 0x000fe2000f8e10ff */
[----:B----4-:R-:W-:Y:S01]  /*04a0*/  VIADD R11, R7, 0xffffffff ;  /* 0xffffffff070b7836 */ /* 0x010fe20000000000 */
[----:B------:R-:W4:Y:S01]  /*04b0*/  S2UR UR15, SR_CTAID.X ;  /* 0x00000000000f79c3 */ /* 0x000f220000002500 */
[----:B------:R-:W5:Y:S01]  /*04c0*/  LDCU.64 UR10, c[0x0][0x3c0] ;  /* 0x00007800ff0a77ac */ /* 0x000f620008000a00 */
[----:B------:R-:W-:Y:S01]  /*04d0*/  R2UR UR8, R4 ;  /* 0x00000000040872ca */ /* 0x000fe200000e0000 */
[----:B------:R-:W-:Y:S04]  /*04e0*/  BSSY.RECONVERGENT B0, `(.L_x_6) ;  /* 0x0000011000007945 */ /* 0x000fe80003800200 */
[----:B------:R3:W-:Y:S01]  /*04f0*/  @!P0 STS [R10], RZ ;  /* 0x000000ff0a008388 */ /* 0x0007e20000000800 */
[----:B------:R-:W-:-:S03]  /*0500*/  NOP ;  /* 0x0000000000007918 */ /* 0x000fc60000000000 */
[----:B------:R3:W-:Y:S02]  /*0510*/  @!P3 STS [UR9+0x24], R2 ;  /* 0x00002402ff00b988 */ /* 0x0007e40008000809 */
[----:B--23--:R-:W-:Y:S02]  /*0520*/  UIMAD UR4, UR4, UR6, UR18 ;  /* 0x00000006040472a4 */ /* 0x00cfe4000f8e0212 */
[----:B------:R2:W-:Y:S02]  /*0530*/  @!P3 STS [UR9+0x20], R11 ;  /* 0x0000200bff00b988 */ /* 0x0005e40008000809 */
[----:B----4-:R-:W-:-:S04]  /*0540*/  UIMAD UR4, UR4, UR5, UR15 ;  /* 0x00000005040472a4 */ /* 0x010fc8000f8e020f */
[----:B------:R-:W-:-:S04]  /*0550*/  UIMAD UR4, UR4, 0x180, URZ ;  /* 0x00000180040478a4 */ /* 0x000fc8000f8e02ff */
[----:B-----5:R-:W-:-:S04]  /*0560*/  UIADD3 UR6, UP0, UPT, UR4, UR10, URZ ;  /* 0x0000000a04067290 */ /* 0x020fc8000ff1e0ff */
[----:B------:R-:W-:Y:S01]  /*0570*/  ULEA.HI.X.SX32 UR7, UR4, UR11, 0x1, UP0 ;  /* 0x0000000b04077291 */ /* 0x000fe200080f0eff */
[----:B--2---:R-:W-:Y:S11]  /*0580*/  @P3 BRA `(.L_x_7) ;  /* 0x0000000000183947 */ /* 0x004ff60003800000 */
[----:B------:R-:W2:Y:S01]  /*0590*/  LDS R3, [UR9+0x8] ;  /* 0x00000809ff037984 */ /* 0x000ea20008000800 */
[----:B------:R-:W3:Y:S01]  /*05a0*/  LDC.64 R8, c[0x0][0x380] ;  /* 0x0000e000ff087b82 */ /* 0x000ee20000000a00 */
[----:B------:R-:W-:Y:S02]  /*05b0*/  IMAD.MOV.U32 R4, RZ, RZ, 0x70 ;  /* 0x00000070ff047424 */ /* 0x000fe400078e00ff */
[----:B---3--:R3:W-:Y:S03]  /*05c0*/  STS.64 [UR9], R8 ;  /* 0x00000008ff007988 */ /* 0x0087e60008000a09 */
[----:B--2---:R-:W-:-:S05]  /*05d0*/  LOP3.LUT R3, R3, 0x10, R4, 0xd8, !PT ;  /* 0x0000001003037812 */ /* 0x004fca00078ed804 */
[----:B------:R3:W-:Y:S02]  /*05e0*/  STS [UR9+0x8], R3 ;  /* 0x00000803ff007988 */ /* 0x0007e40008000809 */
.L_x_7:
[----:B------:R-:W-:Y:S05]  /*05f0*/  BSYNC.RECONVERGENT B0 ;  /* 0x0000000000007941 */ /* 0x000fea0003800200 */
.L_x_6:
[----:B------:R-:W-:Y:S04]  /*0600*/  BSSY.RECONVERGENT B0, `(.L_x_8) ;  /* 0x000000a000007945 */ /* 0x000fe80003800200 */
[----:B------:R-:W-:Y:S05]  /*0610*/  @P3 BRA `(.L_x_9) ;  /* 0x0000000000203947 */ /* 0x000fea0003800000 */
[----:B---3--:R-:W2:Y:S01]  /*0620*/  LDS R3, [UR9+0x34] ;  /* 0x00003409ff037984 */ /* 0x008ea20008000800 */
[----:B------:R-:W-:Y:S02]  /*0630*/  IMAD.MOV.U32 R4, RZ, RZ, 0x3f000000 ;  /* 0x3f000000ff047424 */ /* 0x000fe400078e00ff */
[----:B------:R-:W-:Y:S01]  /*0640*/  @!P3 IMAD.MOV.U32 R5, RZ, RZ, 0x3f ;  /* 0x0000003fff05b424 */ /* 0x000fe200078e00ff */
[----:B------:R-:W3:Y:S02]  /*0650*/  @!P3 LDS R6, [UR9+0x38] ;  /* 0x00003809ff06b984 */ /* 0x000ee40008000800 */
[----:B--2---:R-:W-:Y:S02]  /*0660*/  LOP3.LUT R3, R3, 0xff000000, R4, 0xb8, !PT ;  /* 0xff00000003037812 */ /* 0x004fe400078eb804 */
[----:B---3--:R-:W-:-:S03]  /*0670*/  @!P3 LOP3.LUT R4, R6, 0xff, R5, 0xb8, !PT ;  /* 0x000000ff0604b812 */ /* 0x008fc600078eb805 */
[----:B------:R2:W-:Y:S04]  /*0680*/  STS [UR9+0x34], R3 ;  /* 0x00003403ff007988 */ /* 0x0005e80008000809 */
[----:B------:R2:W-:Y:S02]  /*0690*/  @!P3 STS [UR9+0x38], R4 ;  /* 0x00003804ff00b988 */ /* 0x0005e40008000809 */
.L_x_9:
[----:B------:R-:W-:Y:S05]  /*06a0*/  BSYNC.RECONVERGENT B0 ;  /* 0x0000000000007941 */ /* 0x000fea0003800200 */
.L_x_8:
[----:B------:R-:W-:Y:S04]  /*06b0*/  BSSY.RECONVERGENT B0, `(.L_x_10) ;  /* 0x000000e000007945 */ /* 0x000fe80003800200 */
[----:B------:R-:W-:Y:S05]  /*06c0*/  @P3 BRA `(.L_x_11) ;  /* 0x0000000000303947 */ /* 0x000fea0003800000 */
[----:B--2---:R-:W2:Y:S01]  /*06d0*/  LDS R4, [UR9+0x34] ;  /* 0x00003409ff047984 */ /* 0x004ea20008000800 */
[----:B---3--:R-:W3:Y:S03]  /*06e0*/  LDC.64 R8, c[0x0][0x3a8] ;  /* 0x0000ea00ff087b82 */ /* 0x008ee60000000a00 */
[----:B------:R-:W4:Y:S01]  /*06f0*/  LDS R3, [UR9+0x1c] ;  /* 0x00001c09ff037984 */ /* 0x000f220008000800 */
[C---:B---3--:R-:W-:Y:S01]  /*0700*/  SHF.L.U64.HI R6, R8.reuse, 0x1, R9 ;  /* 0x0000000108067819 */ /* 0x048fe20000010209 */
[----:B------:R-:W-:-:S03]  /*0710*/  IMAD.SHL.U32 R5, R8, 0x2, RZ ;  /* 0x0000000208057824 */ /* 0x000fc600078e00ff */
[--C-:B------:R-:W-:Y:S02]  /*0720*/  SHF.R.U32.HI R8, RZ, 0x4, R6.reuse ;  /* 0x00000004ff087819 */ /* 0x100fe40000011606 */
[----:B------:R-:W-:-:S05]  /*0730*/  SHF.R.U64 R5, R5, 0x4, R6 ;  /* 0x0000000405057819 */ /* 0x000fca0000001206 */
[----:B------:R5:W-:Y:S01]  /*0740*/  STS [UR9+0xc], R5 ;  /* 0x00000c05ff007988 */ /* 0x000be20008000809 */
[----:B--2---:R-:W-:Y:S02]  /*0750*/  LOP3.LUT R4, R4, 0x7, RZ, 0xb8, !PT ;  /* 0x0000000704047812 */ /* 0x004fe400078eb8ff */
[----:B----4-:R-:W-:-:S03]  /*0760*/  LOP3.LUT R3, R3, 0xf, R8, 0xb8, !PT ;  /* 0x0000000f03037812 */ /* 0x010fc600078eb808 */
[----:B------:R5:W-:Y:S04]  /*0770*/  STS [UR9+0x34], R4 ;  /* 0x00003404ff007988 */ /* 0x000be80008000809 */
[----:B------:R5:W-:Y:S02]  /*0780*/  STS [UR9+0x1c], R3 ;  /* 0x00001c03ff007988 */ /* 0x000be40008000809 */
.L_x_11:
[----:B------:R-:W-:Y:S05]  /*0790*/  BSYNC.RECONVERGENT B0 ;  /* 0x0000000000007941 */ /* 0x000fea0003800200 */
.L_x_10:
[----:B------:R-:W-:Y:S04]  /*07a0*/  BSSY.RECONVERGENT B1, `(.L_x_12) ;  /* 0x000001a000017945 */ /* 0x000fe80003800200 */
[----:B------:R-:W-:Y:S04]  /*07b0*/  BSSY.RELIABLE B0, `(.L_x_13) ;  /* 0x0000015000007945 */ /* 0x000fe80003800100 */
[----:B------:R-:W-:Y:S05]  /*07c0*/  @P3 BRA `(.L_x_14) ;  /* 0x0000000000203947 */ /* 0x000fea0003800000 */
[----:B--23-5:R-:W2:Y:S02]  /*07d0*/  LDS R3, [UR9+0x34] ;  /* 0x00003409ff037984 */ /* 0x02cea40008000800 */
[----:B--2---:R-:W-:-:S05]  /*07e0*/  LOP3.LUT R3, R3, 0x38, RZ, 0xb8, !PT ;  /* 0x0000003803037812 */ /* 0x004fca00078eb8ff */
[----:B------:R2:W-:Y:S01]  /*07f0*/  STS [UR9+0x34], R3 ;  /* 0x00003403ff007988 */ /* 0x0005e20008000809 */
[----:B------:R-:W-:Y:S05]  /*0800*/  @P3 BRA `(.L_x_15) ;  /* 0x0000000000203947 */ /* 0x000fea0003800000 */
[----:B--2---:R-:W2:Y:S01]  /*0810*/  LDS R3, [UR9+0x8] ;  /* 0x00000809ff037984 */ /* 0x004ea20008000800 */
[----:B------:R-:W-:-:S05]  /*0820*/  IMAD.MOV.U32 R4, RZ, RZ, 0x780 ;  /* 0x00000780ff047424 */ /* 0x000fca00078e00ff */
[----:B--2---:R-:W-:-:S05]  /*0830*/  LOP3.LUT R3, R3, 0x500, R4, 0xd8, !PT ;  /* 0x0000050003037812 */ /* 0x004fca00078ed804 */
[----:B------:R4:W-:Y:S02]  /*0840*/  STS [UR9+0x8], R3 ;  /* 0x00000803ff007988 */ /* 0x0009e40008000809 */
.L_x_14:
[----:B------:R-:W-:Y:S05]  /*0850*/  @P3 BRA `(.L_x_16) ;  /* 0x0000000000283947 */ /* 0x000fea0003800000 */
[----:B--2345:R-:W2:Y:S02]  /*0860*/  LDS R3, [UR9+0x8] ;  /* 0x00000809ff037984 */ /* 0x03cea40008000800 */
[----:B--2---:R-:W-:-:S05]  /*0870*/  LOP3.LUT R3, R3, 0x1800, RZ, 0xb8, !PT ;  /* 0x0000180003037812 */ /* 0x004fca00078eb8ff */
[----:B------:R3:W-:Y:S02]  /*0880*/  STS [UR9+0x8], R3 ;  /* 0x00000803ff007988 */ /* 0x0007e40008000809 */
.L_x_15:
[----:B------:R-:W-:Y:S05]  /*0890*/  @P3 BREAK.RELIABLE B0 ;  /* 0x0000000000003942 */ /* 0x000fea0003800100 */
[----:B------:R-:W-:Y:S05]  /*08a0*/  @P3 BRA `(.L_x_17) ;  /* 0x0000000000243947 */ /* 0x000fea0003800000 */
[----:B------:R-:W4:Y:S01]  /*08b0*/  LDS R4, [UR9+0x8] ;  /* 0x00000809ff047984 */ /* 0x000f220008000800 */
[----:B--23--:R-:W-:-:S05]  /*08c0*/  IMAD.MOV.U32 R3, RZ, RZ, 0x6000 ;  /* 0x00006000ff037424 */ /* 0x00cfca00078e00ff */
[----:B----4-:R-:W-:-:S04]  /*08d0*/  LOP3.LUT R3, R4, 0x6000, R3, 0xd8, !PT ;  /* 0x0000600004037812 */ /* 0x010fc800078ed803 */
[----:B------:R-:W-:-:S05]  /*08e0*/  LOP3.LUT R3, R3, 0x400000, RZ, 0xb8, !PT ;  /* 0x0040000003037812 */ /* 0x000fca00078eb8ff */
[----:B------:R2:W-:Y:S02]  /*08f0*/  STS [UR9+0x8], R3 ;  /* 0x00000803ff007988 */ /* 0x0005e40008000809 */
.L_x_16:
[----:B------:R-:W-:Y:S05]  /*0900*/  BSYNC.RELIABLE B0 ;  /* 0x0000000000007941 */ /* 0x000fea0003800100 */
.L_x_13:
[----:B--2345:R-:W2:Y:S02]  /*0910*/  @!P3 LDS R3, [UR9+0x8] ;  /* 0x00000809ff03b984 */ /* 0x03cea40008000800 */
[----:B--2---:R-:W-:-:S05]  /*0920*/  @!P3 LOP3.LUT R3, R3, 0x8000, RZ, 0xb8, !PT ;  /* 0x000080000303b812 */ /* 0x004fca00078eb8ff */
[----:B------:R4:W-:Y:S02]  /*0930*/  @!P3 STS [UR9+0x8], R3 ;  /* 0x00000803ff00b988 */ /* 0x0009e40008000809 */
.L_x_17:
[----:B------:R-:W-:Y:S05]  /*0940*/  BSYNC.RECONVERGENT B1 ;  /* 0x0000000000017941 */ /* 0x000fea0003800200 */
.L_x_12:
[----:B------:R-:W-:Y:S05]  /*0950*/  WARPSYNC.ALL ;  /* 0x0000000000007948 */ /* 0x000fea0003800000 */
[----:B------:R-:W-:Y:S01]  /*0960*/  NOP ;  /* 0x0000000000007918 */ /* 0x000fe20000000000 */
[----:B--234-:R-:W2:Y:S02]  /*0970*/  LDC R3, c[0x0][0x39c] ;  /* 0x0000e700ff037b82 */ /* 0x01cea40000000800 */
[----:B--2---:R-:W-:Y:S01]  /*0980*/  VIADD R3, R3, 0xffffffff ;  /* 0xffffffff03037836 */ /* 0x004fe20000000000 */
[----:B------:R-:W-:Y:S06]  /*0990*/  @P0 BRA `(.L_x_18) ;  /* 0x0000000000300947 */ /* 0x000fec0003800000 */
[----:B------:R-:W2:Y:S01]  /*09a0*/  S2R R4, SR_LANEID ;  /* 0x0000000000047919 */ /* 0x000ea20000000000 */
[----:B------:R-:W-:Y:S05]  /*09b0*/  WARPSYNC.ALL ;  /* 0x0000000000007948 */ /* 0x000fea0003800000 */
[----:B------:R-:W-:Y:S01]  /*09c0*/  NOP ;  /* 0x0000000000007918 */ /* 0x000fe20000000000 */
[----:B--2---:R-:W-:-:S05]  /*09d0*/  IMAD.SHL.U32 R6, R4, 0x4, RZ ;  /* 0x0000000404067824 */ /* 0x004fca00078e00ff */
[----:B------:R-:W2:Y:S01]  /*09e0*/  LDS R9, [R6+UR9] ;  /* 0x0000000906097984 */ /* 0x000ea20008000800 */
[----:B------:R-:W-:-:S05]  /*09f0*/  IADD3 R4, P1, PT, R6, UR6, RZ ;  /* 0x0000000606047c10 */ /* 0x000fca000ff3e0ff */
[----:B------:R-:W-:-:S05]  /*0a00*/  IMAD.X R5, RZ, RZ, UR7, P1 ;  /* 0x00000007ff057e24 */ /* 0x000fca00088e06ff */
[----:B--2---:R2:W3:Y:S01]  /*0a10*/  ATOMG.E.EXCH.STRONG.GPU PT, RZ, [R4], R9 ;  /* 0x0000000904ff73a8 */ /* 0x0044e200041ee100 */
[----:B------:R-:W-:-:S04]  /*0a20*/  DEPBAR {5,4,3,2,1,0} ;  /* 0x0000003f0000791a */ /* 0x000fc80000000000 */
[----:B------:R-:W4:Y:S02]  /*0a30*/  CCTL.E.C.LDCU.IV.DEEP [UR6] ;  /* 0x0000000006007540 */ /* 0x000f240009c08000 */
[----:B----4-:R2:W-:Y:S01]  /*0a40*/  UTMACCTL.IV [UR6] ;  /* 0x00000000060079b9 */ /* 0x0105e20008000000 */
[----:B------:R-:W-:Y:S01]  /*0a50*/  NOP ;  /* 0x0000000000007918 */ /* 0x000fe20000000000 */
.L_x_18:
[----:B------:R-:W-:Y:S05]  /*0a60*/  @P0 BRA `(.L_x_19) ;  /* 0x00000000000c0947 */ /* 0x000fea0003800000 */
[----:B------:R0:W-:Y:S01]  /*0a70*/  UTMACMDFLUSH ;  /* 0x00000000000079b7 */ /* 0x0001e20000000000 */
[----:B------:R-:W-:Y:S05]  /*0a80*/  @P0 BRA `(.L_x_19) ;  /* 0x0000000000040947 */ /* 0x000fea0003800000 */
[----:B------:R-:W-:-:S04]  /*0a90*/  DEPBAR.LE SB0, 0x0 ;  /* 0x000080000000791a */ /* 0x000fc80000000000 */
.L_x_19:
[----:B------:R-:W-:Y:S05]  /*0aa0*/  WARPSYNC.ALL ;  /* 0x0000000000007948 */ /* 0x000fea0003800000 */
[----:B------:R-:W-:Y:S01]  /*0ab0*/  NOP ;  /* 0x0000000000007918 */ /* 0x000fe20000000000 */
[----:B---3--:R-:W-:Y:S06]  /*0ac0*/  BAR.SYNC.DEFER_BLOCKING 0x0 ;  /* 0x0000000000007b1d */ /* 0x008fec0000010000 */
[----:B------:R-:W-:Y:S02]  /*0ad0*/  BSSY.RECONVERGENT B1, `(.L_x_20) ;  /* 0x000000b000017945 */ /* 0x000fe40003800200 */
[----:B------:R-:W-:Y:S06]  /*0ae0*/  BAR.SYNC.DEFER_BLOCKING 0x0 ;  /* 0x0000000000007b1d */ /* 0x000fec0000010000 */
[----:B------:R3:W-:Y:S01]  /*0af0*/  @!P0 STS [R10], RZ ;  /* 0x000000ff0a008388 */ /* 0x0007e20000000800 */
[----:B------:R-:W-:Y:S01]  /*0b00*/  NOP ;  /* 0x0000000000007918 */ /* 0x000fe20000000000 */
[----:B------:R-:W-:Y:S05]  /*0b10*/  @P3 BRA `(.L_x_21) ;  /* 0x0000000000183947 */ /* 0x000fea0003800000 */
[----:B--2---:R-:W2:Y:S01]  /*0b20*/  LDS R4, [UR9+0x8] ;  /* 0x00000809ff047984 */ /* 0x004ea20008000800 */
[----:B------:R-:W4:Y:S01]  /*0b30*/  LDC.64 R8, c[0x0][0x388] ;  /* 0x0000e200ff087b82 */ /* 0x000f220000000a00 */
[----:B------:R-:W-:Y:S02]  /*0b40*/  IMAD.MOV.U32 R5, RZ, RZ, 0x70 ;  /* 0x00000070ff057424 */ /* 0x000fe400078e00ff */
[----:B----4-:R4:W-:Y:S03]  /*0b50*/  STS.64 [UR9], R8 ;  /* 0x00000008ff007988 */ /* 0x0109e60008000a09 */
[----:B--2---:R-:W-:-:S05]  /*0b60*/  LOP3.LUT R4, R4, 0x10, R5, 0xd8, !PT ;  /* 0x0000001004047812 */ /* 0x004fca00078ed805 */
[----:B------:R4:W-:Y:S02]  /*0b70*/  STS [UR9+0x8], R4 ;  /* 0x00000804ff007988 */ /* 0x0009e40008000809 */
.L_x_21:
[----:B--2---:R-:W-:Y:S05]  /*0b80*/  BSYNC.RECONVERGENT B1 ;  /* 0x0000000000017941 */ /* 0x004fea0003800200 */
.L_x_20:
[----:B------:R-:W-:Y:S04]  /*0b90*/  BSSY.RECONVERGENT B1, `(.L_x_22) ;  /* 0x000000a000017945 */ /* 0x000fe80003800200 */
[----:B------:R-:W-:Y:S05]  /*0ba0*/  @P3 BRA `(.L_x_23) ;  /* 0x0000000000203947 */ /* 0x000fea0003800000 */
[----:B----4-:R-:W2:Y:S01]  /*0bb0*/  LDS R4, [UR9+0x34] ;  /* 0x00003409ff047984 */ /* 0x010ea20008000800 */
[----:B------:R-:W-:Y:S02]  /*0bc0*/  IMAD.MOV.U32 R9, RZ, RZ, 0x3f000000 ;  /* 0x3f000000ff097424 */ /* 0x000fe400078e00ff */
[----:B------:R-:W-:Y:S01]  /*0bd0*/  @!P3 IMAD.MOV.U32 R5, RZ, RZ, 0x7f ;  /* 0x0000007fff05b424 */ /* 0x000fe200078e00ff */
[----:B------:R-:W4:Y:S02]  /*0be0*/  @!P3 LDS R6, [UR9+0x38] ;  /* 0x00003809ff06b984 */ /* 0x000f240008000800 */
[----:B--2---:R-:W-:Y:S02]  /*0bf0*/  LOP3.LUT R4, R4, 0xff000000, R9, 0xb8, !PT ;  /* 0xff00000004047812 */ /* 0x004fe400078eb809 */
[----:B----4-:R-:W-:-:S03]  /*0c00*/  @!P3 LOP3.LUT R5, R6, 0xff, R5, 0xb8, !PT ;  /* 0x000000ff0605b812 */ /* 0x010fc600078eb805 */
[----:B------:R2:W-:Y:S04]  /*0c10*/  STS [UR9+0x34], R4 ;  /* 0x00003404ff007988 */ /* 0x0005e80008000809 */
[----:B------:R2:W-:Y:S02]  /*0c20*/  @!P3 STS [UR9+0x38], R5 ;  /* 0x00003805ff00b988 */ /* 0x0005e40008000809 */
.L_x_23:
[----:B------:R-:W-:Y:S05]  /*0c30*/  BSYNC.RECONVERGENT B1 ;  /* 0x0000000000017941 */ /* 0x000fea0003800200 */
.L_x_22:
[----:B------:R-:W-:Y:S04]  /*0c40*/  BSSY.RECONVERGENT B1, `(.L_x_24) ;  /* 0x0000004000017945 */ /* 0x000fe80003800200 */
[----:B------:R-:W-:Y:S05]  /*0c50*/  @P3 BRA `(.L_x_25) ;  /* 0x0000000000083947 */ /* 0x000fea0003800000 */
[----:B------:R5:W-:Y:S04]  /*0c60*/  STS [UR9+0x24], R11 ;  /* 0x0000240bff007988 */ /* 0x000be80008000809 */
[----:B------:R5:W-:Y:S02]  /*0c70*/  STS [UR9+0x20], R3 ;  /* 0x00002003ff007988 */ /* 0x000be40008000809 */
.L_x_25:
[----:B------:R-:W-:Y:S05]  /*0c80*/  BSYNC.RECONVERGENT B1 ;  /* 0x0000000000017941 */ /* 0x000fea0003800200 */
.L_x_24:
[----:B------:R-:W-:Y:S04]  /*0c90*/  BSSY.RECONVERGENT B1, `(.L_x_26) ;  /* 0x000000e000017945 */ /* 0x000fe80003800200 */
[----:B------:R-:W-:Y:S05]  /*0ca0*/  @P3 BRA `(.L_x_27) ;  /* 0x0000000000303947 */ /* 0x000fea0003800000 */
[----:B--2---:R-:W2:Y:S01]  /*0cb0*/  LDS R5, [UR9+0x34] ;  /* 0x00003409ff057984 */ /* 0x004ea20008000800 */
[----:B----4-:R-:W4:Y:S03]  /*0cc0*/  LDC.64 R8, c[0x0][0x3b0] ;  /* 0x0000ec00ff087b82 */ /* 0x010f260000000a00 */
[----:B------:R-:W3:Y:S01]  /*0cd0*/  LDS R4, [UR9+0x1c] ;  /* 0x00001c09ff047984 */ /* 0x000ee20008000800 */
[C---:B----4-:R-:W-:Y:S01]  /*0ce0*/  SHF.L.U64.HI R9, R8.reuse, 0x1, R9 ;  /* 0x0000000108097819 */ /* 0x050fe20000010209 */
[----:B------:R-:W-:-:S03]  /*0cf0*/  IMAD.SHL.U32 R6, R8, 0x2, RZ ;  /* 0x0000000208067824 */ /* 0x000fc600078e00ff */
[--C-:B-----5:R-:W-:Y:S02]  /*0d00*/  SHF.R.U32.HI R11, RZ, 0x4, R9.reuse ;  /* 0x00000004ff0b7819 */ /* 0x120fe40000011609 */
[----:B------:R-:W-:-:S05]  /*0d10*/  SHF.R.U64 R6, R6, 0x4, R9 ;  /* 0x0000000406067819 */ /* 0x000fca0000001209 */
[----:B------:R4:W-:Y:S01]  /*0d20*/  STS [UR9+0xc], R6 ;  /* 0x00000c06ff007988 */ /* 0x0009e20008000809 */
[----:B--2---:R-:W-:Y:S02]  /*0d30*/  LOP3.LUT R5, R5, 0x7, RZ, 0xb8, !PT ;  /* 0x0000000705057812 */ /* 0x004fe400078eb8ff */
[----:B---3--:R-:W-:-:S03]  /*0d40*/  LOP3.LUT R4, R4, 0xf, R11, 0xb8, !PT ;  /* 0x0000000f04047812 */ /* 0x008fc600078eb80b */
[----:B------:R4:W-:Y:S04]  /*0d50*/  STS [UR9+0x34], R5 ;  /* 0x00003405ff007988 */ /* 0x0009e80008000809 */
[----:B------:R4:W-:Y:S02]  /*0d60*/  STS [UR9+0x1c], R4 ;  /* 0x00001c04ff007988 */ /* 0x0009e40008000809 */
.L_x_27:
[----:B------:R-:W-:Y:S05]  /*0d70*/  BSYNC.RECONVERGENT B1 ;  /* 0x0000000000017941 */ /* 0x000fea0003800200 */
.L_x_26:
[----:B------:R-:W-:Y:S04]  /*0d80*/  BSSY.RECONVERGENT B2, `(.L_x_28) ;  /* 0x000001a000027945 */ /* 0x000fe80003800200 */
[----:B------:R-:W-:Y:S04]  /*0d90*/  BSSY.RELIABLE B1, `(.L_x_29) ;  /* 0x0000015000017945 */ /* 0x000fe80003800100 */
[----:B------:R-:W-:Y:S05]  /*0da0*/  @P3 BRA `(.L_x_30) ;  /* 0x0000000000203947 */ /* 0x000fea0003800000 */
[----:B--2-4-:R-:W2:Y:S02]  /*0db0*/  LDS R4, [UR9+0x34] ;  /* 0x00003409ff047984 */ /* 0x014ea40008000800 */
[----:B--2---:R-:W-:-:S05]  /*0dc0*/  LOP3.LUT R4, R4, 0x38, RZ, 0xb8, !PT ;  /* 0x0000003804047812 */ /* 0x004fca00078eb8ff */
[----:B------:R2:W-:Y:S01]  /*0dd0*/  STS [UR9+0x34], R4 ;  /* 0x00003404ff007988 */ /* 0x0005e20008000809 */
[----:B------:R-:W-:Y:S05]  /*0de0*/  @P3 BRA `(.L_x_31) ;  /* 0x0000000000203947 */ /* 0x000fea0003800000 */
[----:B--2---:R-:W2:Y:S01]  /*0df0*/  LDS R4, [UR9+0x8] ;  /* 0x00000809ff047984 */ /* 0x004ea20008000800 */
[----:B------:R-:W-:-:S05]  /*0e00*/  IMAD.MOV.U32 R5, RZ, RZ, 0x780 ;  /* 0x00000780ff057424 */ /* 0x000fca00078e00ff */
[----:B--2---:R-:W-:-:S05]  /*0e10*/  LOP3.LUT R4, R4, 0x500, R5, 0xd8, !PT ;  /* 0x0000050004047812 */ /* 0x004fca00078ed805 */
[----:B------:R2:W-:Y:S02]  /*0e20*/  STS [UR9+0x8], R4 ;  /* 0x00000804ff007988 */ /* 0x0005e40008000809 */
.L_x_30:
[----:B------:R-:W-:Y:S05]  /*0e30*/  @P3 BRA `(.L_x_32) ;  /* 0x0000000000283947 */ /* 0x000fea0003800000 */
[----:B--2-4-:R-:W2:Y:S02]  /*0e40*/  LDS R4, [UR9+0x8] ;  /* 0x00000809ff047984 */ /* 0x014ea40008000800 */
[----:B--2---:R-:W-:-:S05]  /*0e50*/  LOP3.LUT R4, R4, 0x1800, RZ, 0xb8, !PT ;  /* 0x0000180004047812 */ /* 0x004fca00078eb8ff */
[----:B------:R4:W-:Y:S02]  /*0e60*/  STS [UR9+0x8], R4 ;  /* 0x00000804ff007988 */ /* 0x0009e40008000809 */
.L_x_31:
[----:B------:R-:W-:Y:S05]  /*0e70*/  @P3 BREAK.RELIABLE B1 ;  /* 0x0000000000013942 */ /* 0x000fea0003800100 */
[----:B------:R-:W-:Y:S05]  /*0e80*/  @P3 BRA `(.L_x_33) ;  /* 0x0000000000243947 */ /* 0x000fea0003800000 */
[----:B--2-4-:R-:W2:Y:S01]  /*0e90*/  LDS R4, [UR9+0x8] ;  /* 0x00000809ff047984 */ /* 0x014ea20008000800 */
[----:B------:R-:W-:-:S05]  /*0ea0*/  IMAD.MOV.U32 R5, RZ, RZ, 0x6000 ;  /* 0x00006000ff057424 */ /* 0x000fca00078e00ff */
[----:B--2---:R-:W-:-:S04]  /*0eb0*/  LOP3.LUT R4, R4, 0x6000, R5, 0xd8, !PT ;  /* 0x0000600004047812 */ /* 0x004fc800078ed805 */
[----:B------:R-:W-:-:S05]  /*0ec0*/  LOP3.LUT R4, R4, 0x400000, RZ, 0xb8, !PT ;  /* 0x0040000004047812 */ /* 0x000fca00078eb8ff */
[----:B------:R2:W-:Y:S02]  /*0ed0*/  STS [UR9+0x8], R4 ;  /* 0x00000804ff007988 */ /* 0x0005e40008000809 */
.L_x_32:
[----:B------:R-:W-:Y:S05]  /*0ee0*/  BSYNC.RELIABLE B1 ;  /* 0x0000000000017941 */ /* 0x000fea0003800100 */
.L_x_29:
[----:B--2-4-:R-:W2:Y:S02]  /*0ef0*/  @!P3 LDS R4, [UR9+0x8] ;  /* 0x00000809ff04b984 */ /* 0x014ea40008000800 */
[----:B--2---:R-:W-:-:S05]  /*0f00*/  @!P3 LOP3.LUT R4, R4, 0x8000, RZ, 0xb8, !PT ;  /* 0x000080000404b812 */ /* 0x004fca00078eb8ff */
[----:B------:R2:W-:Y:S02]  /*0f10*/  @!P3 STS [UR9+0x8], R4 ;  /* 0x00000804ff00b988 */ /* 0x0005e40008000809 */
.L_x_33:
[----:B------:R-:W-:Y:S05]  /*0f20*/  BSYNC.RECONVERGENT B2 ;  /* 0x0000000000027941 */ /* 0x000fea0003800200 */
.L_x_28:
[----:B------:R-:W-:Y:S05]  /*0f30*/  WARPSYNC.ALL ;  /* 0x0000000000007948 */ /* 0x000fea0003800000 */
[----:B------:R-:W-:Y:S01]  /*0f40*/  NOP ;  /* 0x0000000000007918 */ /* 0x000fe20000000000 */
[----:B------:R-:W-:-:S04]  /*0f50*/  UIADD3 UR5, UPT, UPT, UR4, 0x80, URZ ;  /* 0x0000008004057890 */ /* 0x000fc8000fffe0ff */
[----:B------:R-:W-:-:S04]  /*0f60*/  UIADD3 UR34, UP0, UPT, UR5, UR10, URZ ;  /* 0x0000000a05227290 */ /* 0x000fc8000ff1e0ff */
[----:B------:R-:W-:Y:S01]  /*0f70*/  ULEA.HI.X.SX32 UR35, UR5, UR11, 0x1, UP0 ;  /* 0x0000000b05237291 */ /* 0x000fe200080f0eff */
[----:B------:R-:W-:Y:S11]  /*0f80*/  @P0 BRA `(.L_x_34) ;  /* 0x0000000000300947 */ /* 0x000ff60003800000 */
[----:B--2-4-:R-:W2:Y:S01]  /*0f90*/  S2R R4, SR_LANEID ;  /* 0x0000000000047919 */ /* 0x014ea20000000000 */
[----:B------:R-:W-:Y:S05]  /*0fa0*/  WARPSYNC.ALL ;  /* 0x0000000000007948 */ /* 0x000fea0003800000 */
[----:B------:R-:W-:Y:S01]  /*0fb0*/  NOP ;  /* 0x0000000000007918 */ /* 0x000fe20000000000 */
[----:B--2---:R-:W-:-:S05]  /*0fc0*/  IMAD.SHL.U32 R6, R4, 0x4, RZ ;  /* 0x0000000404067824 */ /* 0x004fca00078e00ff */
[----:B------:R-:W2:Y:S01]  /*0fd0*/  LDS R9, [R6+UR9] ;  /* 0x0000000906097984 */ /* 0x000ea20008000800 */
[----:B------:R-:W-:-:S05]  /*0fe0*/  IADD3 R4, P1, PT, R6, UR34, RZ ;  /* 0x0000002206047c10 */ /* 0x000fca000ff3e0ff */
[----:B------:R-:W-:-:S05]  /*0ff0*/  IMAD.X R5, RZ, RZ, UR35, P1 ;  /* 0x00000023ff057e24 */ /* 0x000fca00088e06ff */
[----:B--2---:R2:W4:Y:S01]  /*1000*/  ATOMG.E.EXCH.STRONG.GPU PT, RZ, [R4], R9 ;  /* 0x0000000904ff73a8 */ /* 0x00452200041ee100 */
[----:B------:R-:W-:-:S04]  /*1010*/  DEPBAR {5,4,3,2,1,0} ;  /* 0x0000003f0000791a */ /* 0x000fc80000000000 */
[----:B------:R-:W3:Y:S02]  /*1020*/  CCTL.E.C.LDCU.IV.DEEP [UR34] ;  /* 0x0000000022007540 */ /* 0x000ee40009c08000 */
[----:B---3--:R2:W-:Y:S01]  /*1030*/  UTMACCTL.IV [UR34] ;  /* 0x00000000220079b9 */ /* 0x0085e20008000000 */
[----:B------:R-:W-:Y:S01]  /*1040*/  NOP ;  /* 0x0000000000007918 */ /* 0x000fe20000000000 */
.L_x_34:
[----:B------:R-:W-:Y:S05]  /*1050*/  @P0 BRA `(.L_x_35) ;  /* 0x00000000000c0947 */ /* 0x000fea0003800000 */
[----:B------:R0:W-:Y:S01]  /*1060*/  UTMACMDFLUSH ;  /* 0x00000000000079b7 */ /* 0x0001e20000000000 */
[----:B------:R-:W-:Y:S05]  /*1070*/  @P0 BRA `(.L_x_35) ;  /* 0x0000000000040947 */ /* 0x000fea0003800000 */
[----:B------:R-:W-:-:S04]  /*1080*/  DEPBAR.LE SB0, 0x0 ;  /* 0x000080000000791a */ /* 0x000fc80000000000 */
.L_x_35:
[----:B------:R-:W-:Y:S05]  /*1090*/  WARPSYNC.ALL ;  /* 0x0000000000007948 */ /* 0x000fea0003800000 */
[----:B------:R-:W-:Y:S01]  /*10a0*/  NOP ;  /* 0x0000000000007918 */ /* 0x000fe20000000000 */
[----:B----4-:R-:W-:Y:S06]  /*10b0*/  BAR.SYNC.DEFER_BLOCKING 0x0 ;  /* 0x0000000000007b1d */ /* 0x010fec0000010000 */
[----:B------:R-:W-:Y:S02]  /*10c0*/  BSSY.RECONVERGENT B2, `(.L_x_36) ;  /* 0x000000b000027945 */ /* 0x000fe40003800200 */
[----:B------:R-:W-:Y:S06]  /*10d0*/  BAR.SYNC.DEFER_BLOCKING 0x0 ;  /* 0x0000000000007b1d */ /* 0x000fec0000010000 */
[----:B------:R4:W-:Y:S01]  /*10e0*/  @!P0 STS [R10], RZ ;  /* 0x000000ff0a008388 */ /* 0x0009e20000000800 */
[----:B------:R-:W-:Y:S01]  /*10f0*/  NOP ;  /* 0x0000000000007918 */ /* 0x000fe20000000000 */
[----:B------:R-:W-:Y:S05]  /*1100*/  @P3 BRA `(.L_x_37) ;  /* 0x0000000000183947 */ /* 0x000fea0003800000 */
[----:B--2---:R-:W2:Y:S01]  /*1110*/  LDS R4, [UR9+0x8] ;  /* 0x00000809ff047984 */ /* 0x004ea20008000800 */
[----:B------:R-:W3:Y:S01]  /*1120*/  LDC.64 R8, c[0x0][0x390] ;  /* 0x0000e400ff087b82 */ /* 0x000ee20000000a00 */
[----:B------:R-:W-:Y:S02]  /*1130*/  IMAD.MOV.U32 R5, RZ, RZ, 0x70 ;  /* 0x00000070ff057424 */ /* 0x000fe400078e00ff */
[----:B---3--:R3:W-:Y:S03]  /*1140*/  STS.64 [UR9], R8 ;  /* 0x00000008ff007988 */ /* 0x0087e60008000a09 */
[----:B--2---:R-:W-:-:S05]  /*1150*/  LOP3.LUT R4, R4, 0x10, R5, 0xd8, !PT ;  /* 0x0000001004047812 */ /* 0x004fca00078ed805 */
[----:B------:R3:W-:Y:S02]  /*1160*/  STS [UR9+0x8], R4 ;  /* 0x00000804ff007988 */ /* 0x0007e40008000809 */
.L_x_37:
[----:B--2---:R-:W-:Y:S05]  /*1170*/  BSYNC.RECONVERGENT B2 ;  /* 0x0000000000027941 */ /* 0x004fea0003800200 */
.L_x_36:
[----:B------:R-:W-:Y:S04]  /*1180*/  BSSY.RECONVERGENT B3, `(.L_x_38) ;  /* 0x0000011000037945 */ /* 0x000fe80003800200 */
[----:B------:R-:W-:Y:S04]  /*1190*/  BSSY.RELIABLE B2, `(.L_x_39) ;  /* 0x000000e000027945 */ /* 0x000fe80003800100 */
[----:B------:R-:W-:Y:S05]  /*11a0*/  @P3 BRA `(.L_x_40) ;  /* 0x0000000000243947 */ /* 0x000fea0003800000 */
[----:B---3--:R-:W2:Y:S01]  /*11b0*/  LDS R4, [UR9+0x34] ;  /* 0x00003409ff047984 */ /* 0x008ea20008000800 */
[----:B------:R-:W-:-:S05]  /*11c0*/  IMAD.MOV.U32 R5, RZ, RZ, 0x3f000000 ;  /* 0x3f000000ff057424 */ /* 0x000fca00078e00ff */
[----:B--2---:R-:W-:-:S05]  /*11d0*/  LOP3.LUT R4, R4, 0xff000000, R5, 0xb8, !PT ;  /* 0xff00000004047812 */ /* 0x004fca00078eb805 */
[----:B------:R2:W-:Y:S01]  /*11e0*/  STS [UR9+0x34], R4 ;  /* 0x00003404ff007988 */ /* 0x0005e20008000809 */
[----:B------:R-:W-:Y:S05]  /*11f0*/  @P3 BRA `(.L_x_41) ;  /* 0x00000000001c3947 */ /* 0x000fea0003800000 */
[----:B--2---:R-:W2:Y:S01]  /*1200*/  LDS R4, [UR9+0x38] ;  /* 0x00003809ff047984 */ /* 0x004ea20008000800 */
[----:B------:R-:W-:-:S05]  /*1210*/  IMAD.MOV.U32 R5, RZ, RZ, 0x3f ;  /* 0x0000003fff057424 */ /* 0x000fca00078e00ff */
[----:B--2---:R-:W-:-:S05]  /*1220*/  LOP3.LUT R4, R4, 0xff, R5, 0xb8, !PT ;  /* 0x000000ff04047812 */ /* 0x004fca00078eb805 */
[----:B------:R2:W-:Y:S02]  /*1230*/  STS [UR9+0x38], R4 ;  /* 0x00003804ff007988 */ /* 0x0005e40008000809 */
.L_x_40:
[----:B------:R-:W-:Y:S05]  /*1240*/  @P3 BREAK.RELIABLE B2 ;  /* 0x0000000000023942 */ /* 0x000fea0003800100 */
[----:B------:R-:W-:Y:S05]  /*1250*/  @P3 BRA `(.L_x_42) ;  /* 0x00000000000c3947 */ /* 0x000fea0003800000 */
[----:B------:R2:W-:Y:S02]  /*1260*/  STS [UR9+0x20], R3 ;  /* 0x00002003ff007988 */ /* 0x0005e40008000809 */
.L_x_41:
[----:B------:R-:W-:Y:S05]  /*1270*/  BSYNC.RELIABLE B2 ;  /* 0x0000000000027941 */ /* 0x000fea0003800100 */
.L_x_39:
[----:B------:R2:W-:Y:S02]  /*1280*/  @!P3 STS [UR9+0x24], R2 ;  /* 0x00002402ff00b988 */ /* 0x0005e40008000809 */
.L_x_42:
[----:B------:R-:W-:Y:S05]  /*1290*/  BSYNC.RECONVERGENT B3 ;  /* 0x0000000000037941 */ /* 0x000fea0003800200 */
.L_x_38:
[----:B------:R-:W-:Y:S05]  /*12a0*/  WARPSYNC.ALL ;  /* 0x0000000000007948 */ /* 0x000fea0003800000 */
[----:B------:R-:W-:Y:S01]  /*12b0*/  NOP ;  /* 0x0000000000007918 */ /* 0x000fe20000000000 */
[----:B------:R-:W-:Y:S04]  /*12c0*/  BSSY.RECONVERGENT B3, `(.L_x_43) ;  /* 0x000000e000037945 */ /* 0x000fe80003800200 */
[----:B------:R-:W-:Y:S05]  /*12d0*/  @P3 BRA `(.L_x_44) ;  /* 0x0000000000303947 */ /* 0x000fea0003800000 */
[----:B--2--5:R-:W2:Y:S01]  /*12e0*/  LDS R3, [UR9+0x34] ;  /* 0x00003409ff037984 */ /* 0x024ea20008000800 */
[----:B---3--:R-:W3:Y:S03]  /*12f0*/  LDC.64 R4, c[0x0][0x3b8] ;  /* 0x0000ee00ff047b82 */ /* 0x008ee60000000a00 */
[----:B------:R-:W5:Y:S01]  /*1300*/  LDS R2, [UR9+0x1c] ;  /* 0x00001c09ff027984 */ /* 0x000f620008000800 */
[C---:B---3--:R-:W-:Y:S01]  /*1310*/  SHF.L.U64.HI R5, R4.reuse, 0x1, R5 ;  /* 0x0000000104057819 */ /* 0x048fe20000010205 */
[----:B------:R-:W-:-:S03]  /*1320*/  IMAD.SHL.U32 R4, R4, 0x2, RZ ;  /* 0x0000000204047824 */ /* 0x000fc600078e00ff */
[--C-:B------:R-:W-:Y:S02]  /*1330*/  SHF.R.U32.HI R9, RZ, 0x4, R5.reuse ;  /* 0x00000004ff097819 */ /* 0x100fe40000011605 */
[----:B------:R-:W-:-:S05]  /*1340*/  SHF.R.U64 R4, R4, 0x4, R5 ;  /* 0x0000000404047819 */ /* 0x000fca0000001205 */
[----:B------:R3:W-:Y:S01]  /*1350*/  STS [UR9+0xc], R4 ;  /* 0x00000c04ff007988 */ /* 0x0007e20008000809 */
[----:B--2---:R-:W-:Y:S02]  /*1360*/  LOP3.LUT R3, R3, 0x7, RZ, 0xb8, !PT ;  /* 0x0000000703037812 */ /* 0x004fe400078eb8ff */
[----:B-----5:R-:W-:-:S03]  /*1370*/  LOP3.LUT R2, R2, 0xf, R9, 0xb8, !PT ;  /* 0x0000000f02027812 */ /* 0x020fc600078eb809 */
[----:B------:R3:W-:Y:S04]  /*1380*/  STS [UR9+0x34], R3 ;  /* 0x00003403ff007988 */ /* 0x0007e80008000809 */
[----:B------:R3:W-:Y:S02]  /*1390*/  STS [UR9+0x1c], R2 ;  /* 0x00001c02ff007988 */ /* 0x0007e40008000809 */
.L_x_44:
[----:B------:R-:W-:Y:S05]  /*13a0*/  BSYNC.RECONVERGENT B3 ;  /* 0x0000000000037941 */ /* 0x000fea0003800200 */
.L_x_43:
[----:B------:R-:W-:Y:S04]  /*13b0*/  BSSY.RECONVERGENT B4, `(.L_x_45) ;  /* 0x000001a000047945 */ /* 0x000fe80003800200 */
[----:B------:R-:W-:Y:S04]  /*13c0*/  BSSY.RELIABLE B3, `(.L_x_46) ;  /* 0x0000015000037945 */ /* 0x000fe80003800100 */
[----:B------:R-:W-:Y:S05]  /*13d0*/  @P3 BRA `(.L_x_47) ;  /* 0x0000000000203947 */ /* 0x000fea0003800000 */
[----:B--23--:R-:W2:Y:S02]  /*13e0*/  LDS R2, [UR9+0x34] ;  /* 0x00003409ff027984 */ /* 0x00cea40008000800 */
[----:B--2---:R-:W-:-:S05]  /*13f0*/  LOP3.LUT R2, R2, 0x38, RZ, 0xb8, !PT ;  /* 0x0000003802027812 */ /* 0x004fca00078eb8ff */
[----:B------:R2:W-:Y:S01]  /*1400*/  STS [UR9+0x34], R2 ;  /* 0x00003402ff007988 */ /* 0x0005e20008000809 */
[----:B------:R-:W-:Y:S05]  /*1410*/  @P3 BRA `(.L_x_48) ;  /* 0x0000000000203947 */ /* 0x000fea0003800000 */
[----:B--2---:R-:W2:Y:S01]  /*1420*/  LDS R2, [UR9+0x8] ;  /* 0x00000809ff027984 */ /* 0x004ea20008000800 */
[----:B-----5:R-:W-:-:S05]  /*1430*/  IMAD.MOV.U32 R3, RZ, RZ, 0x780 ;  /* 0x00000780ff037424 */ /* 0x020fca00078e00ff */
[----:B--2---:R-:W-:-:S05]  /*1440*/  LOP3.LUT R2, R2, 0x500, R3, 0xd8, !PT ;  /* 0x0000050002027812 */ /* 0x004fca00078ed803 */
[----:B------:R2:W-:Y:S02]  /*1450*/  STS [UR9+0x8], R2 ;  /* 0x00000802ff007988 */ /* 0x0005e40008000809 */
.L_x_47:
[----:B------:R-:W-:Y:S05]  /*1460*/  @P3 BRA `(.L_x_49) ;  /* 0x0000000000283947 */ /* 0x000fea0003800000 */
[----:B--23--:R-:W2:Y:S02]  /*1470*/  LDS R2, [UR9+0x8] ;  /* 0x00000809ff027984 */ /* 0x00cea40008000800 */
[----:B--2---:R-:W-:-:S05]  /*1480*/  LOP3.LUT R2, R2, 0x1800, RZ, 0xb8, !PT ;  /* 0x0000180002027812 */ /* 0x004fca00078eb8ff */
[----:B------:R3:W-:Y:S02]  /*1490*/  STS [UR9+0x8], R2 ;  /* 0x00000802ff007988 */ /* 0x0007e40008000809 */
.L_x_48:
[----:B------:R-:W-:Y:S05]  /*14a0*/  @P3 BREAK.RELIABLE B3 ;  /* 0x0000000000033942 */ /* 0x000fea0003800100 */
[----:B------:R-:W-:Y:S05]  /*14b0*/  @P3 BRA `(.L_x_50) ;  /* 0x0000000000243947 */ /* 0x000fea0003800000 */
[----:B--23--:R-:W2:Y:S01]  /*14c0*/  LDS R2, [UR9+0x8] ;  /* 0x00000809ff027984 */ /* 0x00cea20008000800 */
[----:B-----5:R-:W-:-:S05]  /*14d0*/  IMAD.MOV.U32 R3, RZ, RZ, 0x6000 ;  /* 0x00006000ff037424 */ /* 0x020fca00078e00ff */
[----:B--2---:R-:W-:-:S04]  /*14e0*/  LOP3.LUT R2, R2, 0x6000, R3, 0xd8, !PT ;  /* 0x0000600002027812 */ /* 0x004fc800078ed803 */
[----:B------:R-:W-:-:S05]  /*14f0*/  LOP3.LUT R2, R2, 0x400000, RZ, 0xb8, !PT ;  /* 0x0040000002027812 */ /* 0x000fca00078eb8ff */
[----:B------:R2:W-:Y:S02]  /*1500*/  STS [UR9+0x8], R2 ;  /* 0x00000802ff007988 */ /* 0x0005e40008000809 */
.L_x_49:
[----:B------:R-:W-:Y:S05]  /*1510*/  BSYNC.RELIABLE B3 ;  /* 0x0000000000037941 */ /* 0x000fea0003800100 */
.L_x_46:
[----:B--23--:R-:W2:Y:S02]  /*1520*/  @!P3 LDS R2, [UR9+0x8] ;  /* 0x00000809ff02b984 */ /* 0x00cea40008000800 */
[----:B--2---:R-:W-:-:S05]  /*1530*/  @!P3 LOP3.LUT R2, R2, 0x8000, RZ, 0xb8, !PT ;  /* 0x000080000202b812 */ /* 0x004fca00078eb8ff */
[----:B------:R2:W-:Y:S02]  /*1540*/  @!P3 STS [UR9+0x8], R2 ;  /* 0x00000802ff00b988 */ /* 0x0005e40008000809 */
.L_x_50:
[----:B------:R-:W-:Y:S05]  /*1550*/  BSYNC.RECONVERGENT B4 ;  /* 0x0000000000047941 */ /* 0x000fea0003800200 */
.L_x_45:
[----:B------:R-:W-:Y:S05]  /*1560*/  WARPSYNC.ALL ;  /* 0x0000000000007948 */ /* 0x000fea0003800000 */
[----:B------:R-:W-:Y:S01]  /*1570*/  NOP ;  /* 0x0000000000007918 */ /* 0x000fe20000000000 */
[----:B------:R-:W-:-:S04]  /*1580*/  UIADD3 UR4, UPT, UPT, UR4, 0x100, URZ ;  /* 0x0000010004047890 */ /* 0x000fc8000fffe0ff */
[----:B------:R-:W-:-:S04]  /*1590*/  UIADD3 UR10, UP0, UPT, UR4, UR10, URZ ;  /* 0x0000000a040a7290 */ /* 0x000fc8000ff1e0ff */
[----:B------:R-:W-:Y:S01]  /*15a0*/  ULEA.HI.X.SX32 UR11, UR4, UR11, 0x1, UP0 ;  /* 0x0000000b040b7291 */ /* 0x000fe200080f0eff */
[----:B------:R-:W-:Y:S11]  /*15b0*/  @P0 BRA `(.L_x_51) ;  /* 0x0000000000300947 */ /* 0x000ff60003800000 */
[----:B--23--:R-:W2:Y:S01]  /*15c0*/  S2R R2, SR_LANEID ;  /* 0x0000000000027919 */ /* 0x00cea20000000000 */
[----:B------:R-:W-:Y:S05]  /*15d0*/  WARPSYNC.ALL ;  /* 0x0000000000007948 */ /* 0x000fea0003800000 */
[----:B------:R-:W-:Y:S01]  /*15e0*/  NOP ;  /* 0x0000000000007918 */ /* 0x000fe20000000000 */
[----:B--2---:R-:W-:-:S05]  /*15f0*/  IMAD.SHL.U32 R4, R2, 0x4, RZ ;  /* 0x0000000402047824 */ /* 0x004fca00078e00ff */
[----:B------:R-:W2:Y:S01]  /*1600*/  LDS R5, [R4+UR9] ;  /* 0x0000000904057984 */ /* 0x000ea20008000800 */
[----:B------:R-:W-:-:S05]  /*1610*/  IADD3 R2, P1, PT, R4, UR10, RZ ;  /* 0x0000000a04027c10 */ /* 0x000fca000ff3e0ff */
[----:B-----5:R-:W-:-:S05]  /*1620*/  IMAD.X R3, RZ, RZ, UR11, P1 ;  /* 0x0000000bff037e24 */ /* 0x020fca00088e06ff */
[----:B--2---:R2:W3:Y:S01]  /*1630*/  ATOMG.E.EXCH.STRONG.GPU PT, RZ, [R2], R5 ;  /* 0x0000000502ff73a8 */ /* 0x0044e200041ee100 */
[----:B------:R-:W-:-:S04]  /*1640*/  DEPBAR {5,4,3,2,1,0} ;  /* 0x0000003f0000791a */ /* 0x000fc80000000000 */
[----:B------:R-:W5:Y:S02]  /*1650*/  CCTL.E.C.LDCU.IV.DEEP [UR10] ;  /* 0x000000000a007540 */ /* 0x000f640009c08000 */
[----:B-----5:R2:W-:Y:S01]  /*1660*/  UTMACCTL.IV [UR10] ;  /* 0x000000000a0079b9 */ /* 0x0205e20008000000 */
[----:B------:R-:W-:Y:S01]  /*1670*/  NOP ;  /* 0x0000000000007918 */ /* 0x000fe20000000000 */
.L_x_51:
[----:B------:R-:W-:Y:S05]  /*1680*/  @P0 BRA `(.L_x_52) ;  /* 0x00000000000c0947 */ /* 0x000fea0003800000 */
[----:B------:R0:W-:Y:S01]  /*1690*/  UTMACMDFLUSH ;  /* 0x00000000000079b7 */ /* 0x0001e20000000000 */
[----:B------:R-:W-:Y:S05]  /*16a0*/  @P0 BRA `(.L_x_52) ;  /* 0x0000000000040947 */ /* 0x000fea0003800000 */
[----:B------:R-:W-:-:S04]  /*16b0*/  DEPBAR.LE SB0, 0x0 ;  /* 0x000080000000791a */ /* 0x000fc80000000000 */
.L_x_52:
[----:B------:R-:W-:Y:S05]  /*16c0*/  WARPSYNC.ALL ;  /* 0x0000000000007948 */ /* 0x000fea0003800000 */
[----:B------:R-:W-:Y:S01]  /*16d0*/  NOP ;  /* 0x0000000000007918 */ /* 0x000fe20000000000 */
[----:B---3--:R-:W-:Y:S01]  /*16e0*/  BAR.SYNC.DEFER_BLOCKING 0x0 ;  /* 0x0000000000007b1d */ /* 0x008fe20000010000 */
[----:B--2---:R-:W-:Y:S01]  /*16f0*/  SHF.R.U32.HI R2, RZ, 0x5, R0 ;  /* 0x00000005ff027819 */ /* 0x004fe20000011600 */
[----:B------:R-:W-:Y:S01]  /*1700*/  USHF.L.U32 UR12, UR18, 0x7, URZ ;  /* 0x00000007120c7899 */ /* 0x000fe200080006ff */
[----:B------:R-:W-:Y:S01]  /*1710*/  ISETP.GE.AND P0, PT, R7, 0x1, PT ;  /* 0x000000010700780c */ /* 0x000fe20003f06270 */
[----:B------:R-:W-:Y:S01]  /*1720*/  UIADD3 UR14, UPT, UPT, UR9, 0x18010, URZ ;  /* 0x00018010090e7890 */ /* 0x000fe2000fffe0ff */
[----:B------:R-:W-:Y:S01]  /*1730*/  R2UR UR13, R2 ;  /* 0x00000000020d72ca */ /* 0x000fe200000e0000 */
[----:B------:R-:W-:Y:S01]  /*1740*/  VOTEU.ALL UP0, P3 ;  /* 0x0000000000ff7886 */ /* 0x000fe20001800000 */
[----:B------:R-:W-:Y:S01]  /*1750*/  UMOV UR4, 0x1 ;  /* 0x0000000100047882 */ /* 0x000fe20000000000 */
[----:B------:R-:W-:Y:S01]  /*1760*/  VOTEU.ALL UP1, P3 ;  /* 0x0000000000ff7886 */ /* 0x000fe20001820000 */
[----:B------:R-:W-:Y:S01]  /*1770*/  USHF.L.U32 UR27, UR15, 0x6, URZ ;  /* 0x000000060f1b7899 */ /* 0x000fe200080006ff */
[----:B------:R-:W-:Y:S01]  /*1780*/  BSSY.RECONVERGENT B4, `(.L_x_53) ;  /* 0x0000018000047945 */ /* 0x000fe20003800200 */
[----:B------:R-:W-:-:S04]  /*1790*/  @!UP0 UIADD3 UR16, UPT, UPT, -UR4, 0x100000, URZ ;  /* 0x0010000004108890 */ /* 0x000fc8000fffe1ff */
[----:B------:R-:W-:Y:S02]  /*17a0*/  @!UP0 USHF.L.U32 UR17, UR16, 0xb, URZ ;  /* 0x0000000b10118899 */ /* 0x000fe400080006ff */
[----:B------:R-:W-:Y:S02]  /*17b0*/  @!UP0 USHF.L.U32 UR16, UR16, 0x1, URZ ;  /* 0x0000000110108899 */ /* 0x000fe400080006ff */
[----:B------:R-:W-:-:S04]  /*17c0*/  @!UP0 UIADD3 UR4, UPT, UPT, -UR4, 0x100000, URZ ;  /* 0x0010000004048890 */ /* 0x000fc8000fffe1ff */
[----:B------:R-:W-:Y:S02]  /*17d0*/  @!UP0 USHF.L.U32 UR5, UR4, 0xb, URZ ;  /* 0x0000000b04058899 */ /* 0x000fe400080006ff */
[----:B------:R-:W-:Y:S01]  /*17e0*/  @!UP0 USHF.L.U32 UR4, UR4, 0x1, URZ ;  /* 0x0000000104048899 */ /* 0x000fe200080006ff */
[----:B------:R-:W-:Y:S01]  /*17f0*/  VOTEU.ALL UP0, P3 ;  /* 0x0000000000ff7886 */ /* 0x000fe20001800000 */
[----:B------:R-:W2:Y:S04]  /*1800*/  FENCE.VIEW.ASYNC.S ;  /* 0x00000000000073c6 */ /* 0x000ea80000000000 */
[----:B--2---:R2:W3:Y:S06]  /*1810*/  @!UP0 SYNCS.EXCH.64 URZ, [UR9+0x18000], UR16 ;  /* 0x0180001009ff85b2 */ /* 0x0044ec0008000100 */
[----:B------:R2:W3:Y:S02]  /*1820*/  @!UP1 SYNCS.EXCH.64 URZ, [UR9+0x18010], UR4 ;  /* 0x0180100409ff95b2 */ /* 0x0004e40008000100 */
[----:B---3--:R-:W-:Y:S06]  /*1830*/  BAR.SYNC.DEFER_BLOCKING 0x0 ;  /* 0x0000000000007b1d */ /* 0x008fec0000010000 */
[----:B------:R-:W-:Y:S05]  /*1840*/  @P3 BRA `(.L_x_54) ;  /* 0x00000000002c3947 */ /* 0x000fea0003800000 */
[----:B--2---:R-:W-:Y:S02]  /*1850*/  UMOV UR4, 0x1 ;  /* 0x0000000100047882 */ /* 0x004fe40000000000 */
[----:B------:R-:W-:-:S04]  /*1860*/  UIADD3 UR16, UPT, UPT, -UR4, 0x100000, URZ ;  /* 0x0010000004107890 */ /* 0x000fc8000fffe1ff */
[----:B------:R-:W-:Y:S02]  /*1870*/  USHF.L.U32 UR17, UR16, 0xb, URZ ;  /* 0x0000000b10117899 */ /* 0x000fe400080006ff */
[----:B------:R-:W-:Y:S02]  /*1880*/  USHF.L.U32 UR16, UR16, 0x1, URZ ;  /* 0x0000000110107899 */ /* 0x000fe400080006ff */
[----:B------:R-:W-:-:S04]  /*1890*/  UIADD3 UR4, UPT, UPT, -UR4, 0x100000, URZ ;  /* 0x0010000004047890 */ /* 0x000fc8000fffe1ff */
[----:B------:R-:W-:Y:S02]  /*18a0*/  USHF.L.U32 UR5, UR4, 0xb, URZ ;  /* 0x0000000b04057899 */ /* 0x000fe400080006ff */
[----:B------:R-:W-:Y:S01]  /*18b0*/  USHF.L.U32 UR4, UR4, 0x1, URZ ;  /* 0x0000000104047899 */ /* 0x000fe200080006ff */
[----:B------:R-:W2:Y:S03]  /*18c0*/  FENCE.VIEW.ASYNC.S ;  /* 0x00000000000073c6 */ /* 0x000ea60000000000 */
[----:B--2---:R3:W2:Y:S08]  /*18d0*/  SYNCS.EXCH.64 URZ, [UR9+0x18008], UR16 ;  /* 0x0180081009ff75b2 */ /* 0x0046b00008000100 */
[----:B------:R3:W4:Y:S02]  /*18e0*/  SYNCS.EXCH.64 URZ, [UR9+0x18018], UR4 ;  /* 0x0180180409ff75b2 */ /* 0x0007240008000100 */
[----:B---3--:R-:W-:Y:S01]  /*18f0*/  NOP ;  /* 0x0000000000007918 */ /* 0x008fe20000000000 */
.L_x_54:
[----:B--2---:R-:W-:Y:S05]  /*1900*/  BSYNC.RECONVERGENT B4 ;  /* 0x0000000000047941 */ /* 0x004fea0003800200 */
.L_x_53:
[----:B------:R-:W-:Y:S05]  /*1910*/  @!P0 BRA `(.L_x_55) ;  /* 0x0000000c00588947 */ /* 0x000fea0003800000 */
[----:B----4-:R-:W-:Y:S01]  /*1920*/  BAR.SYNC.DEFER_BLOCKING 0x0 ;  /* 0x0000000000007b1d */ /* 0x010fe20000010000 */
[----:B------:R-:W-:Y:S01]  /*1930*/  ELECT P1, URZ, PT ;  /* 0x0000000000ff782f */ /* 0x000fe20003820000 */
[----:B------:R-:W-:Y:S01]  /*1940*/  @!P3 IMAD.MOV.U32 R2, RZ, RZ, 0xc000 ;  /* 0x0000c000ff02b424 */ /* 0x000fe200078e00ff */
[----:B------:R-:W-:Y:S02]  /*1950*/  ULOP3.LUT UR4, UR13, 0x1, URZ, 0xc0, !UPT ;  /* 0x000000010d047892 */ /* 0x000fe4000f8ec0ff */
[C---:B------:R-:W-:Y:S02]  /*1960*/  ISETP.LT.U32.AND P1, PT, R36.reuse, 0x40, P1 ;  /* 0x000000402400780c */ /* 0x040fe40000f21070 */
[----:B------:R-:W-:Y:S01]  /*1970*/  ELECT P0, URZ, PT ;  /* 0x0000000000ff782f */ /* 0x000fe20003800000 */
[----:B------:R-:W-:Y:S02]  /*1980*/  ULEA UR5, UR4, UR9, 0xd ;  /* 0x0000000904057291 */ /* 0x000fe4000f8e68ff */
[----:B------:R-:W-:Y:S01]  /*1990*/  USHF.L.U32 UR26, UR4, 0x6, URZ ;  /* 0x00000006041a7899 */ /* 0x000fe200080006ff */
[----:B------:R-:W-:Y:S01]  /*19a0*/  ISETP.LT.U32.AND P0, PT, R36, 0x40, P0 ;  /* 0x000000402400780c */ /* 0x000fe20000701070 */
[----:B------:R-:W-:-:S02]  /*19b0*/  ULEA UR16, UR4, UR5, 0xd ;  /* 0x0000000504107291 */ /* 0x000fc4000f8e68ff */
[----:B------:R-:W-:-:S04]  /*19c0*/  ULEA UR18, UR18, UR26, 0x7 ;  /* 0x0000001a12127291 */ /* 0x000fc8000f8e38ff */
[----:B------:R-:W-:Y:S01]  /*19d0*/  VOTEU.ANY UP0, P1 ;  /* 0x0000000000ff7886 */ /* 0x000fe20000800100 */
[----:B------:R-:W-:-:S04]  /*19e0*/  VOTEU.ANY UP2, P1 ;  /* 0x0000000000ff7886 */ /* 0x000fc80000840100 */
[----:B------:R-:W-:Y:S01]  /*19f0*/  @UP0 UIADD3 UR24, UPT, UPT, UR5, 0x10000, URZ ;  /* 0x0001000005180890 */ /* 0x000fe2000fffe0ff */
[----:B------:R2:W-:Y:S01]  /*1a00*/  @!P3 SYNCS.ARRIVE.TRANS64 RZ, [UR9+0x18000], R2 ;  /* 0x01800002ffffb9a7 */ /* 0x0005e20008000009 */
[----:B------:R-:W-:Y:S01]  /*1a10*/  @UP0 UIADD3 UR25, UPT, UPT, UR9, 0x18000, URZ ;  /* 0x0001800009190890 */ /* 0x000fe2000fffe0ff */
[----:B------:R-:W-:Y:S06]  /*1a20*/  BAR.SYNC.DEFER_BLOCKING 0x0 ;  /* 0x0000000000007b1d */ /* 0x000fec0000010000 */
[----:B------:R-:W-:Y:S01]  /*1a30*/  VOTEU.ANY UP1, P0 ;  /* 0x0000000000ff7886 */ /* 0x000fe20000020100 */
[----:B------:R-:W-:-:S04]  /*1a40*/  VOTEU.ANY UP0, P0 ;  /* 0x0000000000ff7886 */ /* 0x000fc80000000100 */
[----:B------:R-:W-:Y:S01]  /*1a50*/  @UP1 UIADD3 UR17, UPT, UPT, UR9, 0x18000, URZ ;  /* 0x0001800009111890 */ /* 0x000fe2000fffe0ff */
[----:B------:R-:W-:Y:S01]  /*1a60*/  @UP1 UMOV UR19, URZ ;  /* 0x000000ff00131c82 */ /* 0x000fe20008000000 */
[----:B------:R2:W-:Y:S01]  /*1a70*/  @UP2 UTMALDG.2D [UR24], [UR6] ;  /* 0x00000018060025b4 */ /* 0x0005e20008008000 */
[----:B------:R3:W-:Y:S06]  /*1a80*/  MEMBAR.ALL.CTA ;  /* 0x0000000000007992 */ /* 0x0007ec0000008000 */
[----:B---3--:R-:W3:Y:S02]  /*1a90*/  FENCE.VIEW.ASYNC.S ;  /* 0x00000000000073c6 */ /* 0x008ee40000000000 */
[----:B---3--:R-:W-:Y:S06]  /*1aa0*/  BAR.SYNC.DEFER_BLOCKING 0x0 ;  /* 0x0000000000007b1d */ /* 0x008fec0000010000 */
[----:B------:R2:W-:Y:S01]  /*1ab0*/  @UP0 UTMALDG.2D [UR16], [UR34] ;  /* 0x00000010220005b4 */ /* 0x0005e20008008000 */
[----:B------:R-:W-:Y:S01]  /*1ac0*/  UISETP.NE.U32.AND UP0, UPT, UR13, URZ, UPT ;  /* 0x000000ff0d00728c */ /* 0x000fe2000bf05070 */
[----:B------:R-:W-:Y:S06]  /*1ad0*/  BAR.SYNC.DEFER_BLOCKING 0x0 ;  /* 0x0000000000007b1d */ /* 0x000fec0000010000 */
[----:B------:R-:W3:Y:S02]  /*1ae0*/  SYNCS.PHASECHK.TRANS64.TRYWAIT P0, [UR9+0x18000], RZ ;  /* 0x018000ffff0075a7 */ /* 0x000ee40008001109 */
[----:B--23--:R-:W-:Y:S05]  /*1af0*/  @!P0 BRA `(.L_x_56) ;  /* 0x0000001000988947 */ /* 0x00cfea0003800000 */
.L_x_70:
[----:B------:R-:W-:Y:S05]  /*1b00*/  BRA.U UP0, `(.L_x_57) ;  /* 0x0000000100cc7547 */ /* 0x000fea000b800000 */
[----:B------:R-:W-:Y:S02]  /*1b10*/  USHF.R.U32.HI UR18, URZ, 0x4, UR9 ;  /* 0x00000004ff127899 */ /* 0x000fe40008011609 */
[----:B------:R-:W-:Y:S02]  /*1b20*/  UIADD3 UR15, UPT, UPT, UR9, 0x10000, URZ ;  /* 0x00010000090f7890 */ /* 0x000fe4000fffe0ff */
[----:B------:R-:W-:Y:S02]  /*1b30*/  USGXT.U32 UR18, UR18, 0xe ;  /* 0x0000000e1212789a */ /* 0x000fe40008000000 */
[----:B------:R-:W-:Y:S02]  /*1b40*/  USHF.R.U32.HI UR15, URZ, 0x4, UR15 ;  /* 0x00000004ff0f7899 */ /* 0x000fe4000801160f */
[----:B------:R-:W-:Y:S02]  /*1b50*/  UIADD3 UR28, UP0, UPT, UR18, 0x4000080, URZ ;  /* 0x04000080121c7890 */ /* 0x000fe4000ff1e0ff */
[----:B------:R-:W-:Y:S01]  /*1b60*/  USGXT.U32 UR16, UR15, 0xe ;  /* 0x0000000e0f10789a */ /* 0x000fe20008000000 */
[----:B------:R-:W-:Y:S01]  /*1b70*/  UMOV UR5, URZ ;  /* 0x000000ff00057c82 */ /* 0x000fe20008000000 */
[----:B------:R-:W-:Y:S01]  /*1b80*/  UMOV UR4, URZ ;  /* 0x000000ff00047c82 */ /* 0x000fe20008000000 */
[----:B------:R-:W-:-:S02]  /*1b90*/  UIADD3.X UR29, UPT, UPT, UR5, 0x40004040, URZ, UP0, !UPT ;  /* 0x40004040051d7890 */ /* 0x000fc400087fe4ff */
[----:B------:R-:W-:Y:S02]  /*1ba0*/  UIADD3 UR56, UP0, UPT, UR16, 0x2, URZ ;  /* 0x0000000210387890 */ /* 0x000fe4000ff1e0ff */
[----:B------:R-:W-:Y:S02]  /*1bb0*/  ULOP3.LUT UR18, UR18, 0x4000000, URZ, 0xfc, !UPT ;  /* 0x0400000012127892 */ /* 0x000fe4000f8efcff */
[----:B------:R-:W-:Y:S02]  /*1bc0*/  UIADD3.X UR57, UPT, UPT, UR4, 0x40004040, URZ, UP0, !UPT ;  /* 0x4000404004397890 */ /* 0x000fe400087fe4ff */
[----:B------:R-:W-:Y:S02]  /*1bd0*/  UIADD3.64 UR32, UPT, UPT, UR28, 0x80, URZ ;  /* 0x000000801c207897 */ /* 0x000fe4000fffe0ff */
[----:B------:R-:W-:Y:S02]  /*1be0*/  UIADD3.64 UR4, UPT, UPT, UR56, 0x2, URZ ;  /* 0x0000000238047897 */ /* 0x000fe4000fffe0ff */
[----:B------:R-:W-:-:S02]  /*1bf0*/  UIADD3.64 UR38, UPT, UPT, UR28, 0x100, URZ ;  /* 0x000001001c267897 */ /* 0x000fc4000fffe0ff */
[----:B------:R-:W-:Y:S02]  /*1c00*/  UIADD3.64 UR36, UPT, UPT, UR56, 0x4, URZ ;  /* 0x0000000438247897 */ /* 0x000fe4000fffe0ff */
[----:B------:R-:W-:Y:S02]  /*1c10*/  UIADD3.64 UR42, UPT, UPT, UR28, 0x180, URZ ;  /* 0x000001801c2a7897 */ /* 0x000fe4000fffe0ff */
[----:B------:R-:W-:Y:S02]  /*1c20*/  UIADD3.64 UR40, UPT, UPT, UR56, 0x1fe, URZ ;  /* 0x000001fe38287897 */ /* 0x000fe4000fffe0ff */
[----:B------:R-:W-:Y:S02]  /*1c30*/  UIADD3.64 UR46, UPT, UPT, UR28, 0x200, URZ ;  /* 0x000002001c2e7897 */ /* 0x000fe4000fffe0ff */
[----:B------:R-:W-:Y:S02]  /*1c40*/  UIADD3.64 UR44, UPT, UPT, UR56, 0x200, URZ ;  /* 0x00000200382c7897 */ /* 0x000fe4000fffe0ff */
[----:B------:R-:W-:-:S02]  /*1c50*/  UIADD3.64 UR50, UPT, UPT, UR28, 0x280, URZ ;  /* 0x000002801c327897 */ /* 0x000fc4000fffe0ff */
[----:B------:R-:W-:Y:S01]  /*1c60*/  UIADD3.64 UR48, UPT, UPT, UR56, 0x202, URZ ;  /* 0x0000020238307897 */ /* 0x000fe2000fffe0ff */
[----:B------:R-:W-:Y:S01]  /*1c70*/  UMOV UR20, 0x0 ;  /* 0x0000000000147882 */ /* 0x000fe20000000000 */
[----:B------:R-:W-:Y:S01]  /*1c80*/  UMOV UR21, 0x4210490 ;  /* 0x0421049000157882 */ /* 0x000fe20000000000 */
[----:B------:R-:W-:Y:S01]  /*1c90*/  UIADD3.64 UR54, UPT, UPT, UR28, 0x300, URZ ;  /* 0x000003001c367897 */ /* 0x000fe2000fffe0ff */
[----:B------:R-:W-:Y:S01]  /*1ca0*/  UMOV UR17, 0x40004040 ;  /* 0x4000404000117882 */ /* 0x000fe20000000000 */
[----:B------:R-:W-:Y:S01]  /*1cb0*/  UIADD3.64 UR52, UPT, UPT, UR56, 0x204, URZ ;  /* 0x0000020438347897 */ /* 0x000fe2000fffe0ff */
[----:B------:R-:W-:Y:S01]  /*1cc0*/  UMOV UR19, 0x40004040 ;  /* 0x4000404000137882 */ /* 0x000fe20000000000 */
[----:B------:R-:W-:Y:S01]  /*1cd0*/  UMOV UR22, 0x0 ;  /* 0x0000000000167882 */ /* 0x000fe20000000000 */
[----:B------:R-:W-:Y:S01]  /*1ce0*/  UMOV UR23, 0x4210490 ;  /* 0x0421049000177882 */ /* 0x000fe20000000000 */
[----:B------:R-:W-:Y:S01]  /*1cf0*/  UMOV UR24, 0x0 ;  /* 0x0000000000187882 */ /* 0x000fe20000000000 */
[----:B------:R-:W-:Y:S01]  /*1d00*/  UMOV UR25, 0x4210490 ;  /* 0x0421049000197882 */ /* 0x000fe20000000000 */
[----:B------:R2:W-:Y:S01]  /*1d10*/  UTCHMMA gdesc[UR16], gdesc[UR18], tmem[UR8], tmem[UR20], idesc[UR21], !UPT ;  /* 0x00ff1412100075ea */ /* 0x0005e2000f800008 */
[----:B------:R-:W-:Y:S01]  /*1d20*/  UMOV UR30, 0x0 ;  /* 0x00000000001e7882 */ /* 0x000fe20000000000 */
[----:B------:R-:W-:Y:S01]  /*1d30*/  UMOV UR31, 0x4210490 ;  /* 0x04210490001f7882 */ /* 0x000fe20000000000 */
[----:B------:R2:W-:Y:S01]  /*1d40*/  UTCHMMA gdesc[UR56], gdesc[UR28], tmem[UR8], tmem[UR22], idesc[UR23], UPT ;  /* 0x00ff161c380075ea */ /* 0x0005e2000b800008 */
        /* <DEDUP_REMOVED lines=12> */
[----:B------:R2:W-:Y:S01]  /*1e10*/  UTCHMMA gdesc[UR48], gdesc[UR50], tmem[UR8], tmem[UR62], idesc[UR63], UPT ;  /* 0x00ff3e32300075ea */ /* 0x0005e2000b800008 */
[----:B------:R2:W-:Y:S01]  /*1e20*/  UTCHMMA gdesc[UR52], gdesc[UR54], tmem[UR8], tmem[UR64], idesc[UR65], UPT ;  /* 0x00ff4036340075ea */ /* 0x0005e2000b800008 */
[----:B------:R-:W-:Y:S01]  /*1e30*/  NOP ;  /* 0x0000000000007918 */ /* 0x000fe20000000000 */
.L_x_57:
[----:B------:R-:W-:Y:S01]  /*1e40*/  ELECT P0, URZ, PT ;  /* 0x0000000000ff782f */ /* 0x000fe20003800000 */
[----:B--2---:R-:W-:Y:S01]  /*1e50*/  UMOV UR4, UR14 ;  /* 0x0000000e00047c82 */ /* 0x004fe20008000000 */
[----:B------:R-:W-:Y:S02]  /*1e60*/  UMOV UR5, URZ ;  /* 0x000000ff00057c82 */ /* 0x000fe40008000000 */
[----:B------:R-:W-:-:S13]  /*1e70*/  ISETP.LT.U32.AND P0, PT, R36, 0x20, P0 ;  /* 0x000000202400780c */ /* 0x000fda0000701070 */
[----:B------:R-:W-:Y:S01]  /*1e80*/  VOTEU.ANY UP0, P0 ;  /* 0x0000000000ff7886 */ /* 0x000fe20000000100 */
[----:B------:R-:W-:Y:S01]  /*1e90*/  VOTEU.ANY UP1, P0 ;  /* 0x0000000000ff7886 */ /* 0x000fe20000020100 */
[----:B------:R-:W-:-:S03]  /*1ea0*/  ISETP.GE.U32.AND P0, PT, R7, 0x81, PT ;  /* 0x000000810700780c */ /* 0x000fc60003f06070 */
[----:B------:R-:W-:Y:S02]  /*1eb0*/  @UP0 UMOV UR4, UR4 ;  /* 0x0000000400040c82 */ /* 0x000fe40008000000 */
[----:B------:R2:W-:Y:S01]  /*1ec0*/  @UP1 UTCBAR [UR4], URZ ;  /* 0x000000ff040013e9 */ /* 0x0005e200080000ff */
[----:B------:R-:W-:Y:S06]  /*1ed0*/  BAR.SYNC.DEFER_BLOCKING 0x0 ;  /* 0x0000000000007b1d */ /* 0x000fec0000010000 */
[----:B------:R-:W3:Y:S02]  /*1ee0*/  SYNCS.PHASECHK.TRANS64.TRYWAIT P1, [UR9+0x18010], RZ ;  /* 0x018010ffff0075a7 */ /* 0x000ee40008021109 */
[----:B--23--:R-:W-:Y:S05]  /*1ef0*/  @!P1 BRA `(.L_x_58) ;  /* 0x0000000c00a49947 */ /* 0x00cfea0003800000 */
.L_x_71:
[----:B------:R-:W-:Y:S01]  /*1f00*/  IMAD.MOV.U32 R2, RZ, RZ, RZ ;  /* 0x000000ffff027224 */ /* 0x000fe200078e00ff */
[----:B------:R-:W-:Y:S06]  /*1f10*/  @!P0 BRA `(.L_x_55) ;  /* 0x0000000400d88947 */ /* 0x000fec0003800000 */
[----:B------:R-:W2:Y:S01]  /*1f20*/  LDCU UR21, c[0x0][0x3a0] ;  /* 0x00007400ff1577ac */ /* 0x000ea20008000800 */
[----:B------:R-:W-:Y:S01]  /*1f30*/  UMOV UR20, 0x1 ;  /* 0x0000000100147882 */ /* 0x000fe20000000000 */
[----:B------:R-:W-:-:S05]  /*1f40*/  UMOV UR31, 0x80 ;  /* 0x00000080001f7882 */ /* 0x000fca0000000000 */
.L_x_62:
[----:B------:R-:W-:Y:S01]  /*1f50*/  BAR.SYNC.DEFER_BLOCKING 0x0 ;  /* 0x0000000000007b1d */ /* 0x000fe20000010000 */
[----:B------:R-:W-:Y:S01]  /*1f60*/  ULEA UR44, UR20, UR9, 0x3 ;  /* 0x00000009142c7291 */ /* 0x000fe2000f8e18ff */
[----:B-----5:R-:W-:Y:S01]  /*1f70*/  @!P3 IMAD.MOV.U32 R3, RZ, RZ, 0xc000 ;  /* 0x0000c000ff03b424 */ /* 0x020fe200078e00ff */
[----:B------:R-:W-:Y:S01]  /*1f80*/  ELECT P1, URZ, PT ;  /* 0x0000000000ff782f */ /* 0x000fe20003820000 */
[----:B------:R-:W-:-:S03]  /*1f90*/  ULEA UR4, UR20, UR9, 0xe ;  /* 0x0000000914047291 */ /* 0x000fc6000f8e70ff */
[----:B------:R-:W-:Y:S01]  /*1fa0*/  ISETP.LT.U32.AND P1, PT, R36, 0x40, P1 ;  /* 0x000000402400780c */ /* 0x000fe20000f21070 */
[----:B------:R-:W-:Y:S02]  /*1fb0*/  ULOP3.LUT UR30, UR13, 0x1, URZ, 0xc0, !UPT ;  /* 0x000000010d1e7892 */ /* 0x000fe4000f8ec0ff */
[----:B------:R-:W-:Y:S02]  /*1fc0*/  UIADD3 UR4, UPT, UPT, UR4, 0x10000, URZ ;  /* 0x0001000004047890 */ /* 0x000fe4000fffe0ff */
[----:B------:R-:W-:Y:S02]  /*1fd0*/  ULEA UR26, UR30, UR31, 0x6 ;  /* 0x0000001f1e1a7291 */ /* 0x000fe4000f8e30ff */
[----:B------:R-:W-:Y:S01]  /*1fe0*/  ULEA UR24, UR30, UR4, 0xd ;  /* 0x000000041e187291 */ /* 0x000fe2000f8e68ff */
[----:B------:R-:W-:Y:S01]  /*1ff0*/  ELECT P0, URZ, PT ;  /* 0x0000000000ff782f */ /* 0x000fe20003800000 */
[----:B------:R-:W-:-:S04]  /*2000*/  ULEA UR5, UR20, UR9, 0xf ;  /* 0x0000000914057291 */ /* 0x000fc8000f8e78ff */
[----:B------:R-:W-:Y:S01]  /*2010*/  VOTEU.ANY UP0, P1 ;  /* 0x0000000000ff7886 */ /* 0x000fe20000800100 */
[----:B------:R-:W-:Y:S01]  /*2020*/  ISETP.LT.U32.AND P0, PT, R36, 0x40, P0 ;  /* 0x000000402400780c */ /* 0x000fe20000701070 */
[----:B------:R-:W-:Y:S01]  /*2030*/  ULEA UR28, UR30, UR5, 0xe ;  /* 0x000000051e1c7291 */ /* 0x000fe2000f8e70ff */
[----:B------:R3:W-:Y:S02]  /*2040*/  @!P3 SYNCS.ARRIVE.TRANS64 RZ, [UR44+0x18000], R3 ;  /* 0x01800003ffffb9a7 */ /* 0x0007e4000800002c */
[----:B------:R-:W-:Y:S01]  /*2050*/  @UP0 UIADD3 UR25, UPT, UPT, UR44, 0x18000, URZ ;  /* 0x000180002c190890 */ /* 0x000fe2000fffe0ff */
[----:B------:R-:W-:Y:S01]  /*2060*/  VOTEU.ANY UP0, P1 ;  /* 0x0000000000ff7886 */ /* 0x000fe20000800100 */
[----:B------:R-:W-:Y:S01]  /*2070*/  BAR.SYNC.DEFER_BLOCKING 0x0 ;  /* 0x0000000000007b1d */ /* 0x000fe20000010000 */
[----:B------:R-:W-:Y:S01]  /*2080*/  ULEA UR30, UR30, UR12, 0x6 ;  /* 0x0000000c1e1e7291 */ /* 0x000fe2000f8e30ff */
[----:B---3--:R-:W-:-:S05]  /*2090*/  IMAD.U32 R3, R2, -0x80000000, RZ ;  /* 0x8000000002037824 */ /* 0x008fca00078e00ff */
[----:B------:R-:W-:-:S05]  /*20a0*/  VOTEU.ANY UP1, P0 ;  /* 0x0000000000ff7886 */ /* 0x000fca0000020100 */
[----:B------:R-:W-:Y:S01]  /*20b0*/  @UP1 UIADD3 UR29, UPT, UPT, UR44, 0x18000, URZ ;  /* 0x000180002c1d1890 */ /* 0x000fe2000fffe0ff */
[----:B------:R-:W-:Y:S01]  /*20c0*/  VOTEU.ANY UP1, P0 ;  /* 0x0000000000ff7886 */ /* 0x000fe20000020100 */
[----:B------:R3:W-:Y:S01]  /*20d0*/  @UP0 UTMALDG.2D [UR24], [UR6] ;  /* 0x00000018060005b4 */ /* 0x0007e20008008000 */
[----:B------:R-:W-:Y:S01]  /*20e0*/  UISETP.NE.U32.AND UP0, UPT, UR13, URZ, UPT ;  /* 0x000000ff0d00728c */ /* 0x000fe2000bf05070 */
[----:B------:R4:W-:Y:S06]  /*20f0*/  MEMBAR.ALL.CTA ;  /* 0x0000000000007992 */ /* 0x0009ec0000008000 */
[----:B----4-:R-:W4:Y:S02]  /*2100*/  FENCE.VIEW.ASYNC.S ;  /* 0x00000000000073c6 */ /* 0x010f240000000000 */
[----:B----4-:R-:W-:Y:S06]  /*2110*/  BAR.SYNC.DEFER_BLOCKING 0x0 ;  /* 0x0000000000007b1d */ /* 0x010fec0000010000 */
[----:B------:R3:W-:Y:S02]  /*2120*/  @UP1 UTMALDG.2D [UR28], [UR34] ;  /* 0x0000001c220015b4 */ /* 0x0007e40008008000 */
[----:B------:R-:W-:Y:S06]  /*2130*/  BAR.SYNC.DEFER_BLOCKING 0x0 ;  /* 0x0000000000007b1d */ /* 0x000fec0000010000 */
[----:B------:R-:W4:Y:S02]  /*2140*/  SYNCS.PHASECHK.TRANS64.TRYWAIT P0, [UR44+0x18000], R3 ;  /* 0x01800003ff0075a7 */ /* 0x000f24000800112c */
[----:B---34-:R-:W-:Y:S05]  /*2150*/  @!P0 BRA `(.L_x_59) ;  /* 0x0000000c00188947 */ /* 0x018fea0003800000 */
.L_x_72:
[----:B------:R-:W-:Y:S05]  /*2160*/  BRA.U UP0, `(.L_x_60) ;  /* 0x0000000100f87547 */ /* 0x000fea000b800000 */
[----:B------:R-:W-:Y:S02]  /*2170*/  USHF.R.U32.HI UR18, URZ, 0x4, UR4 ;  /* 0x00000004ff127899 */ /* 0x000fe40008011604 */
[----:B------:R-:W-:Y:S02]  /*2180*/  USHF.R.U32.HI UR19, URZ, 0x4, UR5 ;  /* 0x00000004ff137899 */ /* 0x000fe40008011605 */
[----:B------:R-:W-:Y:S02]  /*2190*/  USGXT.U32 UR18, UR18, 0xe ;  /* 0x0000000e1212789a */ /* 0x000fe40008000000 */
[----:B------:R-:W-:Y:S02]  /*21a0*/  USGXT.U32 UR19, UR19, 0xe ;  /* 0x0000000e1313789a */ /* 0x000fe40008000000 */
[----:B------:R-:W-:Y:S02]  /*21b0*/  UIADD3 UR24, UP0, UPT, UR18, 0x2, URZ ;  /* 0x0000000212187890 */ /* 0x000fe4000ff1e0ff */
[----:B------:R-:W-:Y:S01]  /*21c0*/  UIADD3 UR22, UP1, UPT, UR19, 0x4000080, URZ ;  /* 0x0400008013167890 */ /* 0x000fe2000ff3e0ff */
[----:B------:R-:W-:Y:S01]  /*21d0*/  UMOV UR4, URZ ;  /* 0x000000ff00047c82 */ /* 0x000fe20008000000 */
[----:B------:R-:W-:Y:S01]  /*21e0*/  UMOV UR5, URZ ;  /* 0x000000ff00057c82 */ /* 0x000fe20008000000 */
[----:B------:R-:W-:-:S02]  /*21f0*/  UIADD3.X UR25, UPT, UPT, UR4, 0x40004040, URZ, UP0, !UPT ;  /* 0x4000404004197890 */ /* 0x000fc400087fe4ff */
[----:B------:R-:W-:Y:S02]  /*2200*/  UIADD3 UR50, UP3, UPT, UR24, 0x2, URZ ;  /* 0x0000000218327890 */ /* 0x000fe4000ff7e0ff */
[----:B------:R-:W-:Y:S02]  /*2210*/  UIADD3.X UR23, UPT, UPT, UR5, 0x40004040, URZ, UP1, !UPT ;  /* 0x4000404005177890 */ /* 0x000fe40008ffe4ff */
[----:B------:R-:W-:Y:S02]  /*2220*/  UIADD3 UR52, UP2, UPT, UR22, 0x80, URZ ;  /* 0x0000008016347890 */ /* 0x000fe4000ff5e0ff */
[----:B------:R-:W-:Y:S02]  /*2230*/  UIADD3 UR54, UP6, UPT, UR24, 0x4, URZ ;  /* 0x0000000418367890 */ /* 0x000fe4000ffde0ff */
[----:B------:R-:W-:Y:S02]  /*2240*/  UIADD3 UR56, UP5, UPT, UR22, 0x100, URZ ;  /* 0x0000010016387890 */ /* 0x000fe4000ffbe0ff */
[----:B------:R-:W-:-:S02]  /*2250*/  UIADD3 UR58, UP1, UPT, UR24, 0x1fe, URZ ;  /* 0x000001fe183a7890 */ /* 0x000fc4000ff3e0ff */
[----:B------:R-:W-:Y:S02]  /*2260*/  ULOP3.LUT UR4, UR19, 0x4000000, URZ, 0xfc, !UPT ;  /* 0x0400000013047892 */ /* 0x000fe4000f8efcff */
[----:B------:R-:W-:Y:S02]  /*2270*/  UIADD3 UR60, UP0, UPT, UR22, 0x180, URZ ;  /* 0x00000180163c7890 */ /* 0x000fe4000ff1e0ff */
[----:B------:R-:W-:Y:S02]  /*2280*/  UIADD3.X UR51, UPT, UPT, UR25, URZ, URZ, UP3, !UPT ;  /* 0x000000ff19337290 */ /* 0x000fe40009ffe4ff */
[----:B------:R-:W-:Y:S02]  /*2290*/  UIADD3 UR62, UP4, UPT, UR24, 0x200, URZ ;  /* 0x00000200183e7890 */ /* 0x000fe4000ff9e0ff */
[----:B------:R-:W-:Y:S02]  /*22a0*/  UIADD3 UR64, UP3, UPT, UR22, 0x200, URZ ;  /* 0x0000020016407890 */ /* 0x000fe4000ff7e0ff */
[----:B------:R-:W-:-:S02]  /*22b0*/  UIADD3.X UR53, UPT, UPT, UR23, URZ, URZ, UP2, !UPT ;  /* 0x000000ff17357290 */ /* 0x000fc400097fe4ff */
[----:B------:R-:W-:Y:S02]  /*22c0*/  UIADD3.X UR55, UPT, UPT, UR25, URZ, URZ, UP6, !UPT ;  /* 0x000000ff19377290 */ /* 0x000fe4000b7fe4ff */
[----:B------:R-:W-:Y:S02]  /*22d0*/  UIADD3 UR66, UP2, UPT, UR24, 0x202, URZ ;  /* 0x0000020218427890 */ /* 0x000fe4000ff5e0ff */
[----:B------:R-:W-:Y:S02]  /*22e0*/  UIADD3 UR68, UP6, UPT, UR22, 0x280, URZ ;  /* 0x0000028016447890 */ /* 0x000fe4000ffde0ff */
[----:B------:R-:W-:Y:S02]  /*22f0*/  UIADD3.X UR57, UPT, UPT, UR23, URZ, URZ, UP5, !UPT ;  /* 0x000000ff17397290 */ /* 0x000fe4000affe4ff */
[----:B------:R-:W-:Y:S02]  /*2300*/  UIADD3.X UR59, UPT, UPT, UR25, URZ, URZ, UP1, !UPT ;  /* 0x000000ff193b7290 */ /* 0x000fe40008ffe4ff */
[----:B------:R-:W-:-:S02]  /*2310*/  UIADD3 UR28, UP5, UPT, UR24, 0x204, URZ ;  /* 0x00000204181c7890 */ /* 0x000fc4000ffbe0ff */
[----:B------:R-:W-:Y:S02]  /*2320*/  UIADD3 UR32, UP1, UPT, UR22, 0x300, URZ ;  /* 0x0000030016207890 */ /* 0x000fe4000ff3e0ff */
[----:B------:R-:W-:Y:S02]  /*2330*/  UIADD3.X UR61, UPT, UPT, UR23, URZ, URZ, UP0, !UPT ;  /* 0x000000ff173d7290 */ /* 0x000fe400087fe4ff */
[----:B------:R-:W-:Y:S02]  /*2340*/  UIADD3.X UR63, UPT, UPT, UR25, URZ, URZ, UP4, !UPT ;  /* 0x000000ff193f7290 */ /* 0x000fe4000a7fe4ff */
[----:B------:R-:W-:Y:S02]  /*2350*/  UIADD3.X UR65, UPT, UPT, UR23, URZ, URZ, UP3, !UPT ;  /* 0x000000ff17417290 */ /* 0x000fe40009ffe4ff */
[----:B------:R-:W-:Y:S02]  /*2360*/  UIADD3.X UR67, UPT, UPT, UR25, URZ, URZ, UP2, !UPT ;  /* 0x000000ff19437290 */ /* 0x000fe400097fe4ff */
[----:B------:R-:W-:Y:S01]  /*2370*/  UIADD3.X UR69, UPT, UPT, UR23, URZ, URZ, UP6, !UPT ;  /* 0x000000ff17457290 */ /* 0x000fe2000b7fe4ff */
[----:B------:R-:W-:Y:S01]  /*2380*/  UMOV UR16, 0x0 ;  /* 0x0000000000107882 */ /* 0x000fe20000000000 */
[----:B------:R-:W-:Y:S01]  /*2390*/  UMOV UR17, 0x4210490 ;  /* 0x0421049000117882 */ /* 0x000fe20000000000 */
[----:B------:R-:W-:Y:S01]  /*23a0*/  UMOV UR19, 0x40004040 ;  /* 0x4000404000137882 */ /* 0x000fe20000000000 */
[----:B------:R-:W-:Y:S01]  /*23b0*/  UMOV UR5, 0x40004040 ;  /* 0x4000404000057882 */ /* 0x000fe20000000000 */
[----:B------:R-:W-:Y:S01]  /*23c0*/  UIADD3.X UR29, UPT, UPT, UR25, URZ, URZ, UP5, !UPT ;  /* 0x000000ff191d7290 */ /* 0x000fe2000affe4ff */
[----:B------:R3:W-:Y:S01]  /*23d0*/  UTCHMMA gdesc[UR18], gdesc[UR4], tmem[UR8], tmem[UR16], idesc[UR17], UPT ;  /* 0x00ff1004120075ea */ /* 0x0007e2000b800008 */
[----:B------:R-:W-:Y:S01]  /*23e0*/  UIADD3.X UR33, UPT, UPT, UR23, URZ, URZ, UP1, !UPT ;  /* 0x000000ff17217290 */ /* 0x000fe20008ffe4ff */
[----:B------:R-:W-:Y:S01]  /*23f0*/  UMOV UR14, 0x0 ;  /* 0x00000000000e7882 */ /* 0x000fe20000000000 */
[----:B------:R-:W-:Y:S01]  /*2400*/  UMOV UR15, 0x4210490 ;  /* 0x04210490000f7882 */ /* 0x000fe20000000000 */
[----:B------:R-:W-:Y:S01]  /*2410*/  UMOV UR42, 0x0 ;  /* 0x00000000002a7882 */ /* 0x000fe20000000000 */
[----:B------:R-:W-:Y:S01]  /*2420*/  UMOV UR43, 0x4210490 ;  /* 0x04210490002b7882 */ /* 0x000fe20000000000 */
        /* <DEDUP_REMOVED lines=18> */
.L_x_60:
[----:B------:R-:W-:Y:S01]  /*2550*/  ELECT P0, URZ, PT ;  /* 0x0000000000ff782f */ /* 0x000fe20003800000 */
[----:B---3--:R-:W-:-:S03]  /*2560*/  UIADD3 UR4, UPT, UPT, UR44, 0x18010, URZ ;  /* 0x000180102c047890 */ /* 0x008fc6000fffe0ff */
[----:B------:R-:W-:Y:S01]  /*2570*/  ISETP.LT.U32.AND P0, PT, R36, 0x20, P0 ;  /* 0x000000202400780c */ /* 0x000fe20000701070 */
[----:B------:R-:W-:-:S12]  /*2580*/  UMOV UR5, URZ ;  /* 0x000000ff00057c82 */ /* 0x000fd80008000000 */
[----:B------:R-:W-:Y:S01]  /*2590*/  VOTEU.ANY UP0, P0 ;  /* 0x0000000000ff7886 */ /* 0x000fe20000000100 */
[----:B------:R-:W-:-:S04]  /*25a0*/  VOTEU.ANY UP1, P0 ;  /* 0x0000000000ff7886 */ /* 0x000fc80000020100 */
[----:B------:R-:W-:Y:S02]  /*25b0*/  @UP0 UMOV UR4, UR4 ;  /* 0x0000000400040c82 */ /* 0x000fe40008000000 */
[----:B------:R3:W-:Y:S01]  /*25c0*/  @UP1 UTCBAR [UR4], URZ ;  /* 0x000000ff040013e9 */ /* 0x0007e200080000ff */
[----:B------:R-:W-:Y:S06]  /*25d0*/  BAR.SYNC.DEFER_BLOCKING 0x0 ;  /* 0x0000000000007b1d */ /* 0x000fec0000010000 */
[----:B------:R-:W4:Y:S02]  /*25e0*/  SYNCS.PHASECHK.TRANS64.TRYWAIT P0, [UR44+0x18010], R3 ;  /* 0x01801003ff0075a7 */ /* 0x000f24000800112c */
[----:B---34-:R-:W-:Y:S05]  /*25f0*/  @!P0 BRA `(.L_x_61) ;  /* 0x0000000400fc8947 */ /* 0x018fea0003800000 */
.L_x_73:
[----:B------:R-:W-:Y:S02]  /*2600*/  UIADD3 UR20, UPT, UPT, UR20, 0x1, URZ ;  /* 0x0000000114147890 */ /* 0x000fe4000fffe0ff */
[----:B------:R-:W-:Y:S02]  /*2610*/  UIADD3 UR31, UPT, UPT, UR31, 0x80, URZ ;  /* 0x000000801f1f7890 */ /* 0x000fe4000fffe0ff */
[----:B------:R-:W-:-:S04]  /*2620*/  UISETP.NE.U32.AND UP0, UPT, UR20, 0x2, UPT ;  /* 0x000000021400788c */ /* 0x000fc8000bf05070 */
[----:B------:R-:W-:Y:S02]  /*2630*/  USEL UR20, UR20, URZ, UP0 ;  /* 0x000000ff14147287 */ /* 0x000fe40008000000 */
[----:B------:R-:W-:Y:S02]  /*2640*/  USEL UR4, URZ, 0x1, UP0 ;  /* 0x00000001ff047887 */ /* 0x000fe40008000000 */
[----:B--2---:R-:W-:-:S04]  /*2650*/  UISETP.GE.AND UP0, UPT, UR31, UR21, UPT ;  /* 0x000000151f00728c */ /* 0x004fc8000bf06270 */
[----:B------:R-:W-:-:S05]  /*2660*/  LOP3.LUT R2, R2, UR4, RZ, 0x3c, !PT ;  /* 0x0000000402027c12 */ /* 0x000fca000f8e3cff */
[----:B------:R-:W-:Y:S05]  /*2670*/  BRA.U !UP0, `(.L_x_62) ;  /* 0xfffffff908347547 */ /* 0x000fea000b83ffff */
.L_x_55:
[----:B----4-:R-:W-:Y:S01]  /*2680*/  BAR.SYNC.DEFER_BLOCKING 0x0 ;  /* 0x0000000000007b1d */ /* 0x010fe20000010000 */
[----:B------:R-:W-:-:S05]  /*2690*/  IMAD.SHL.U32 R2, R0, 0x40, RZ ;  /* 0x0000004000027824 */ /* 0x000fca00078e00ff */
[----:B------:R-:W-:Y:S04]  /*26a0*/  BSSY.RECONVERGENT B4, `(.L_x_63) ;  /* 0x0000004000047945 */ /* 0x000fe80003800200 */
[----:B------:R-:W-:Y:S05]  /*26b0*/  @P3 BRA `(.L_x_64) ;  /* 0x0000000000083947 */ /* 0x000fea0003800000 */
[----:B------:R-:W2:Y:S02]  /*26c0*/  SYNCS.CCTL.IV [UR9+0x18000] ;  /* 0x01800000ff0079b1 */ /* 0x000ea40008000009 */
[----:B--2---:R-:W2:Y:S02]  /*26d0*/  SYNCS.CCTL.IV [UR9+0x18010] ;  /* 0x01801000ff0079b1 */ /* 0x004ea40008000009 */
.L_x_64:
[----:B------:R-:W-:Y:S05]  /*26e0*/  BSYNC.RECONVERGENT B4 ;  /* 0x0000000000047941 */ /* 0x000fea0003800200 */
.L_x_63:
[----:B--2---:R-:W-:Y:S06]  /*26f0*/  BAR.SYNC.DEFER_BLOCKING 0x0 ;  /* 0x0000000000007b1d */ /* 0x004fec0000010000 */
[----:B------:R-:W-:Y:S04]  /*2700*/  BSSY.RECONVERGENT B4, `(.L_x_65) ;  /* 0x0000004000047945 */ /* 0x000fe80003800200 */
[----:B------:R-:W-:Y:S05]  /*2710*/  @P3 BRA `(.L_x_66) ;  /* 0x0000000000083947 */ /* 0x000fea0003800000 */
[----:B------:R-:W2:Y:S02]  /*2720*/  SYNCS.CCTL.IV [UR9+0x18008] ;  /* 0x01800800ff0079b1 */ /* 0x000ea40008000009 */
[----:B--2---:R-:W2:Y:S02]  /*2730*/  SYNCS.CCTL.IV [UR9+0x18018] ;  /* 0x01801800ff0079b1 */ /* 0x004ea40008000009 */
.L_x_66:
[----:B------:R-:W-:Y:S05]  /*2740*/  BSYNC.RECONVERGENT B4 ;  /* 0x0000000000047941 */ /* 0x000fea0003800200 */
.L_x_65:
[----:B------:R-:W-:Y:S01]  /*2750*/  USHF.L.U32 UR4, UR13, 0x15, URZ ;  /* 0x000000150d047899 */ /* 0x000fe200080006ff */
[----:B-----5:R-:W-:Y:S01]  /*2760*/  IMAD.SHL.U32 R3, R0, 0x10, RZ ;  /* 0x0000001000037824 */ /* 0x020fe200078e00ff */
[----:B------:R-:W-:Y:S01]  /*2770*/  USHF.L.U32 UR5, UR13, 0x4, URZ ;  /* 0x000000040d057899 */ /* 0x000fe200080006ff */
[----:B------:R-:W-:Y:S01]  /*2780*/  LOP3.LUT R2, R2, 0x3800, RZ, 0xc0, !PT ;  /* 0x0000380002027812 */ /* 0x000fe200078ec0ff */
[----:B------:R-:W-:Y:S02]  /*2790*/  ULOP3.LUT UR4, UR4, 0x600000, URZ, 0xc0, !UPT ;  /* 0x0060000004047892 */ /* 0x000fe4000f8ec0ff */
[----:B------:R-:W-:Y:S01]  /*27a0*/  ULOP3.LUT UR5, UR5, 0x40, URZ, 0xc0, !UPT ;  /* 0x0000004005057892 */ /* 0x000fe2000f8ec0ff */
[----:B------:R-:W-:Y:S01]  /*27b0*/  LOP3.LUT R3, R2, 0x70, R3, 0xf8, !PT ;  /* 0x0000007002037812 */ /* 0x000fe200078ef803 */
[C---:B------:R-:W-:Y:S01]  /*27c0*/  IMAD.SHL.U32 R2, R0.reuse, 0x4, RZ ;  /* 0x0000000400027824 */ /* 0x040fe200078e00ff */
[----:B------:R-:W-:Y:S01]  /*27d0*/  ELECT P0, URZ, PT ;  /* 0x0000000000ff782f */ /* 0x000fe20003800000 */
[----:B------:R-:W-:Y:S01]  /*27e0*/  IMAD.SHL.U32 R0, R0, 0x80, RZ ;  /* 0x0000008000007824 */ /* 0x000fe200078e00ff */
[----:B------:R-:W-:-:S02]  /*27f0*/  UIADD3 UR4, UPT, UPT, UR5, UR4, UR8 ;  /* 0x0000000405047290 */ /* 0x000fc4000fffe008 */
[----:B------:R-:W-:Y:S01]  /*2800*/  LOP3.LUT R3, R3, 0x40, R2, 0x78, !PT ;  /* 0x0000004003037812 */ /* 0x000fe200078e7802 */
[----:B------:R-:W-:Y:S01]  /*2810*/  ULOP3.LUT UR13, UR13, 0x1, URZ, 0xc0, !UPT ;  /* 0x000000010d0d7892 */ /* 0x000fe2000f8ec0ff */
[----:B------:R-:W-:Y:S01]  /*2820*/  ISETP.LT.U32.AND P0, PT, R36, 0x40, P0 ;  /* 0x000000402400780c */ /* 0x000fe20000701070 */
[----:B------:R-:W-:Y:S01]  /*2830*/  UMOV UR6, UR27 ;  /* 0x0000001b00067c82 */ /* 0x000fe20008000000 */
[----:B------:R-:W-:Y:S01]  /*2840*/  LOP3.LUT R0, R3, 0x780, R0, 0xf8, !PT ;  /* 0x0000078003007812 */ /* 0x000fe200078ef800 */
[----:B------:R-:W-:Y:S02]  /*2850*/  ULEA UR5, UR13, UR12, 0x6 ;  /* 0x0000000c0d057291 */ /* 0x000fe4000f8e30ff */
[----:B------:R-:W-:Y:S01]  /*2860*/  LDTM.16dp32bit_t0_t15.x32 R4, tmem[UR4] ;  /* 0x00000004000479ee */ /* 0x000fe20008a80000 */
[----:B------:R-:W3:Y:S01]  /*2870*/  LDTM.16dp32bit_t16_t31.x32 R4, tmem[UR4+0x20] ;  /* 0x00002004000479ee */ /* 0x000ee20008aa0000 */
[C---:B------:R-:W-:Y:S01]  /*2880*/  LOP3.LUT R2, R0.reuse, 0x10, RZ, 0x3c, !PT ;  /* 0x0000001000027812 */ /* 0x040fe200078e3cff */
[----:B------:R-:W-:Y:S01]  /*2890*/  NOP ;  /* 0x0000000000007918 */ /* 0x000fe20000000000 */
[----:B------:R-:W-:Y:S01]  /*28a0*/  LOP3.LUT R3, R0, 0x20, RZ, 0x3c, !PT ;  /* 0x0000002000037812 */ /* 0x000fe200078e3cff */
[----:B------:R-:W-:-:S03]  /*28b0*/  ULEA UR4, UR13, UR9, 0xd ;  /* 0x000000090d047291 */ /* 0x000fc6000f8e68ff */
[----:B---3--:R-:W-:Y:S01]  /*28c0*/  VOTEU.ANY UP1, P0 ;  /* 0x0000000000ff7886 */ /* 0x008fe20000020100 */
[----:B------:R-:W-:Y:S01]  /*28d0*/  VOTEU.ANY UP0, P0 ;  /* 0x0000000000ff7886 */ /* 0x000fe20000000100 */
[----:B------:R-:W-:Y:S02]  /*28e0*/  F2FP.BF16.F32.PACK_AB R4, R5, R4 ;  /* 0x000000040504723e */ /* 0x000fe400000010ff */
[----:B------:R-:W-:Y:S02]  /*28f0*/  F2FP.BF16.F32.PACK_AB R5, R7, R6 ;  /* 0x000000060705723e */ /* 0x000fe400000010ff */
[----:B------:R-:W-:Y:S02]  /*2900*/  F2FP.BF16.F32.PACK_AB R12, R13, R12 ;  /* 0x0000000c0d0c723e */ /* 0x000fe400000010ff */
[----:B------:R-:W-:Y:S02]  /*2910*/  F2FP.BF16.F32.PACK_AB R6, R9, R8 ;  /* 0x000000080906723e */ /* 0x000fe400000010ff */
[----:B------:R-:W-:-:S02]  /*2920*/  F2FP.BF16.F32.PACK_AB R7, R11, R10 ;  /* 0x0000000a0b07723e */ /* 0x000fc400000010ff */
[----:B------:R-:W-:Y:S02]  /*2930*/  F2FP.BF16.F32.PACK_AB R13, R15, R14 ;  /* 0x0000000e0f0d723e */ /* 0x000fe400000010ff */
[----:B------:R-:W-:Y:S01]  /*2940*/  F2FP.BF16.F32.PACK_AB R20, R21, R20 ;  /* 0x000000141514723e */ /* 0x000fe200000010ff */
[----:B--2---:R2:W-:Y:S01]  /*2950*/  STS.128 [R0+UR9], R4 ;  /* 0x0000000400007988 */ /* 0x0045e20008000c09 */
[----:B------:R-:W-:Y:S02]  /*2960*/  F2FP.BF16.F32.PACK_AB R14, R17, R16 ;  /* 0x00000010110e723e */ /* 0x000fe400000010ff */
[----:B------:R-:W-:Y:S02]  /*2970*/  F2FP.BF16.F32.PACK_AB R15, R19, R18 ;  /* 0x00000012130f723e */ /* 0x000fe400000010ff */
[----:B------:R-:W-:Y:S02]  /*2980*/  F2FP.BF16.F32.PACK_AB R21, R23, R22 ;  /* 0x000000161715723e */ /* 0x000fe400000010ff */
[----:B------:R-:W-:Y:S01]  /*2990*/  F2FP.BF16.F32.PACK_AB R28, R29, R28 ;  /* 0x0000001c1d1c723e */ /* 0x000fe200000010ff */
[----:B------:R2:W-:Y:S01]  /*29a0*/  STS.128 [R2+UR9], R12 ;  /* 0x0000000c02007988 */ /* 0x0005e20008000c09 */
[----:B------:R-:W-:-:S02]  /*29b0*/  F2FP.BF16.F32.PACK_AB R22, R25, R24 ;  /* 0x000000181916723e */ /* 0x000fc400000010ff */
[----:B------:R-:W-:Y:S02]  /*29c0*/  F2FP.BF16.F32.PACK_AB R23, R27, R26 ;  /* 0x0000001a1b17723e */ /* 0x000fe400000010ff */
[----:B------:R-:W-:Y:S02]  /*29d0*/  F2FP.BF16.F32.PACK_AB R29, R31, R30 ;  /* 0x0000001e1f1d723e */ /* 0x000fe400000010ff */
[----:B------:R-:W-:Y:S01]  /*29e0*/  F2FP.BF16.F32.PACK_AB R30, R33, R32 ;  /* 0x00000020211e723e */ /* 0x000fe200000010ff */
[----:B------:R2:W-:Y:S01]  /*29f0*/  STS.128 [R3+UR9], R20 ;  /* 0x0000001403007988 */ /* 0x0005e20008000c09 */
[----:B------:R-:W-:Y:S02]  /*2a00*/  F2FP.BF16.F32.PACK_AB R31, R35, R34 ;  /* 0x00000022231f723e */ /* 0x000fe400000010ff */
[----:B------:R-:W-:-:S05]  /*2a10*/  LOP3.LUT R8, R0, 0x30, RZ, 0x3c, !PT ;  /* 0x0000003000087812 */ /* 0x000fca00078e3cff */
[----:B------:R2:W-:Y:S01]  /*2a20*/  STS.128 [R8+UR9], R28 ;  /* 0x0000001c08007988 */ /* 0x0005e20008000c09 */
[----:B------:R3:W-:Y:S06]  /*2a30*/  MEMBAR.ALL.CTA ;  /* 0x0000000000007992 */ /* 0x0007ec0000008000 */
[----:B---3--:R-:W3:Y:S02]  /*2a40*/  FENCE.VIEW.ASYNC.S ;  /* 0x00000000000073c6 */ /* 0x008ee40000000000 */
[----:B---3--:R-:W-:Y:S06]  /*2a50*/  BAR.SYNC.DEFER_BLOCKING 0x0 ;  /* 0x0000000000007b1d */ /* 0x008fec0000010000 */
[----:B------:R2:W-:Y:S01]  /*2a60*/  @UP1 UTMASTG.2D [UR4], [UR10] ;  /* 0x000000040a0013b5 */ /* 0x0005e20008008000 */
[----:B------:R0:W-:Y:S01]  /*2a70*/  UTMACMDFLUSH ;  /* 0x00000000000079b7 */ /* 0x0001e20000000000 */
[----:B------:R-:W-:-:S04]  /*2a80*/  DEPBAR.LE SB0, 0x0 ;  /* 0x000080000000791a */ /* 0x000fc80000000000 */
[----:B------:R-:W-:Y:S08]  /*2a90*/  BAR.SYNC.DEFER_BLOCKING 0x0 ;  /* 0x0000000000007b1d */ /* 0x000ff00000010000 */
[----:B------:R-:W-:Y:S06]  /*2aa0*/  BAR.SYNC.DEFER_BLOCKING 0x0 ;  /* 0x0000000000007b1d */ /* 0x000fec0000010000 */
[----:B--2---:R-:W-:Y:S05]  /*2ab0*/  @P2 BRA `(.L_x_67) ;  /* 0x0000000000a02947 */ /* 0x004fea0003800000 */
[----:B------:R-:W2:Y:S01]  /*2ac0*/  S2UR UR5, SR_CgaCtaId ;  /* 0x00000000000579c3 */ /* 0x000ea20000008800 */
[----:B------:R-:W-:Y:S01]  /*2ad0*/  NOP ;  /* 0x0000000000007918 */ /* 0x000fe20000000000 */
[----:B------:R-:W-:Y:S01]  /*2ae0*/  UMOV UR4, 0x50 ;  /* 0x0000005000047882 */ /* 0x000fe20000000000 */
[----:B------:R-:W-:Y:S02]  /*2af0*/  IMAD.U32 R0, RZ, RZ, UR8 ;  /* 0x00000008ff007e24 */ /* 0x000fe4000f8e00ff */
[----:B------:R-:W-:Y:S02]  /*2b00*/  IMAD.MOV.U32 R3, RZ, RZ, 0xf ;  /* 0x0000000fff037424 */ /* 0x000fe400078e00ff */
[----:B------:R-:W-:Y:S01]  /*2b10*/  IMAD.MOV.U32 R7, RZ, RZ, 0x1 ;  /* 0x00000001ff077424 */ /* 0x000fe200078e00ff */
[----:B------:R-:W-:-:S04]  /*2b20*/  LOP3.LUT R0, R0, 0xffff, RZ, 0xc0, !PT ;  /* 0x0000ffff00007812 */ /* 0x000fc800078ec0ff */
[----:B------:R-:W-:-:S05]  /*2b30*/  SHF.R.U32.HI R0, RZ, 0x5, R0 ;  /* 0x00000005ff007819 */ /* 0x000fca0000011600 */
[----:B------:R-:W-:Y:S01]  /*2b40*/  VIADD R2, R0, 0x10 ;  /* 0x0000001000027836 */ /* 0x000fe20000000000 */
[----:B------:R-:W-:Y:S01]  /*2b50*/  SHF.L.U32 R0, R3, R0, RZ ;  /* 0x0000000003007219 */ /* 0x000fe200000006ff */
[----:B--2---:R-:W-:-:S03]  /*2b60*/  ULEA UR6, UR5, UR4, 0x18 ;  /* 0x0000000405067291 */ /* 0x004fc6000f8ec0ff */
[----:B------:R-:W-:-:S04]  /*2b70*/  SHF.L.U32 R3, R7, R2, RZ ;  /* 0x0000000207037219 */ /* 0x000fc800000006ff */
[----:B------:R-:W-:Y:S02]  /*2b80*/  LOP3.LUT R0, R3, R0, RZ, 0xfc, !PT ;  /* 0x0000000003007212 */ /* 0x000fe400078efcff */
[----:B------:R-:W2:Y:S02]  /*2b90*/  LDS R5, [UR6] ;  /* 0x00000006ff057984 */ /* 0x000ea40008000800 */
[C---:B------:R-:W-:Y:S02]  /*2ba0*/  LOP3.LUT R2, R0.reuse, 0xffff, RZ, 0xc0, !PT ;  /* 0x0000ffff00027812 */ /* 0x040fe400078ec0ff */
[----:B--2---:R-:W-:-:S04]  /*2bb0*/  LOP3.LUT R3, R0, 0xffff, R5, 0x80, !PT ;  /* 0x0000ffff00037812 */ /* 0x004fc800078e8005 */
[----:B------:R-:W-:-:S13]  /*2bc0*/  ISETP.NE.AND P0, PT, R3, R2, PT ;  /* 0x000000020300720c */ /* 0x000fda0003f05270 */
[----:B------:R-:W-:Y:S05]  /*2bd0*/  @P0 BRA `(.L_x_68) ;  /* 0x0000000000500947 */ /* 0x000fea0003800000 */
[----:B------:R-:W-:Y:S02]  /*2be0*/  SHF.R.U32.HI R5, RZ, 0x10, R5 ;  /* 0x00000010ff057819 */ /* 0x000fe40000011605 */
[----:B------:R-:W-:-:S04]  /*2bf0*/  SHF.R.U32.HI R2, RZ, 0x10, R0 ;  /* 0x00000010ff027819 */ /* 0x000fc80000011600 */
[----:B------:R-:W-:-:S04]  /*2c00*/  LOP3.LUT R5, R5, R2, RZ, 0xc0, !PT ;  /* 0x0000000205057212 */ /* 0x000fc800078ec0ff */
[----:B------:R-:W-:-:S13]  /*2c10*/  ISETP.NE.AND P0, PT, R5, R2, PT ;  /* 0x000000020500720c */ /* 0x000fda0003f05270 */
[----:B------:R-:W-:Y:S05]  /*2c20*/  @P0 BRA `(.L_x_69) ;  /* 0x0000000000300947 */ /* 0x000fea0003800000 */
[----:B------:R-:W-:Y:S01]  /*2c30*/  R2UR UR4, R0 ;  /* 0x00000000000472ca */ /* 0x000fe200000e0000 */
[----:B------:R-:W-:Y:S01]  /*2c40*/  VOTEU.ANY UR5, UPT, PT ;  /* 0x0000000000057886 */ /* 0x000fe200038e0100 */
[----:B------:R-:W2:Y:S01]  /*2c50*/  S2R R0, SR_LANEID ;  /* 0x0000000000007919 */ /* 0x000ea20000000000 */
[----:B------:R-:W-:-:S10]  /*2c60*/  UFLO.U32 UR5, UR5 ;  /* 0x00000005000572bd */ /* 0x000fd400080e0000 */
[----:B------:R-:W-:-:S06]  /*2c70*/  ULOP3.LUT UR4, URZ, UR4, URZ, 0x33, !UPT ;  /* 0x00000004ff047292 */ /* 0x000fcc000f8e33ff */
[----:B------:R-:W-:-:S04]  /*2c80*/  IMAD.U32 R2, RZ, RZ, UR4 ;  /* 0x00000004ff027e24 */ /* 0x000fc8000f8e00ff */
[----:B------:R-:W3:Y:S02]  /*2c90*/  REDUX UR7, R2 ;  /* 0x00000000020773c4 */ /* 0x000ee40000000000 */
[----:B------:R4:W-:Y:S01]  /*2ca0*/  UTCATOMSWS.AND URZ, UR4 ;  /* 0x0000000400ff79e3 */ /* 0x0009e20008000000 */
[----:B--2---:R-:W-:Y:S01]  /*2cb0*/  ISETP.EQ.U32.AND P0, PT, R0, UR5, PT ;  /* 0x0000000500007c0c */ /* 0x004fe2000bf02070 */
[----:B---3--:R-:W-:-:S12]  /*2cc0*/  IMAD.U32 R0, RZ, RZ, UR7 ;  /* 0x00000007ff007e24 */ /* 0x008fd8000f8e00ff */
[----:B------:R4:W-:Y:S01]  /*2cd0*/  @P0 ATOMS.AND RZ, [UR6], R0 ;  /* 0x00000000ffff098c */ /* 0x0009e2000a800006 */
[----:B------:R-:W-:Y:S05]  /*2ce0*/  BRA `(.L_x_67) ;  /* 0x0000000000147947 */ /* 0x000fea0003800000 */
.L_x_69:
[----:B------:R-:W-:-:S07]  /*2cf0*/  MOV R2, 0x2d10 ;  /* 0x00002d1000027802 */ /* 0x000fce0000000f00 */
[----:B-1----:R-:W-:Y:S05]  /*2d00*/  CALL.REL.NOINC `($__internal_0_$__cuda_sm10x_tcgen05_guardrail_trap_col_being_dealloced_not_returned_by_alloc) ;  /* 0x0000000000447944 */ /* 0x002fea0003c00000 */
[----:B------:R-:W-:Y:S05]  /*2d10*/  BRA `(.L_x_67) ;  /* 0x0000000000087947 */ /* 0x000fea0003800000 */
.L_x_68:
[----:B------:R-:W-:-:S07]  /*2d20*/  MOV R2, 0x2d40 ;  /* 0x00002d4000027802 */ /* 0x000fce0000000f00 */
[----:B-1----:R-:W-:Y:S05]  /*2d30*/  CALL.REL.NOINC `($__internal_2_$__cuda_sm10x_tcgen05_guardrail_trap_unallocated_columns_being_dealloced) ;  /* 0x0000000000507944 */ /* 0x002fea0003c00000 */
.L_x_67:
[----:B------:R-:W-:Y:S01]  /*2d40*/  NOP ;  /* 0x0000000000007918 */ /* 0x000fe20000000000 */
[----:B----4-:R-:W-:Y:S05]  /*2d50*/  EXIT ;  /* 0x000000000000794d */ /* 0x010fea0003800000 */
.L_x_56:
[----:B------:R-:W2:Y:S02]  /*2d60*/  SYNCS.PHASECHK.TRANS64.TRYWAIT P0, [UR9+0x18000], RZ ;  /* 0x018000ffff0075a7 */ /* 0x000ea40008001109 */
[----:B--2---:R-:W-:Y:S05]  /*2d70*/  @!P0 BRA `(.L_x_56) ;  /* 0xfffffffc00f88947 */ /* 0x004fea000383ffff */
[----:B------:R-:W-:Y:S05]  /*2d80*/  BRA `(.L_x_70) ;  /* 0xffffffec005c7947 */ /* 0x000fea000383ffff */
.L_x_58:
[----:B------:R-:W2:Y:S02]  /*2d90*/  SYNCS.PHASECHK.TRANS64.TRYWAIT P1, [UR9+0x18010], RZ ;  /* 0x018010ffff0075a7 */ /* 0x000ea40008021109 */
[----:B--2---:R-:W-:Y:S05]  /*2da0*/  @!P1 BRA `(.L_x_58) ;  /* 0xfffffffc00f89947 */ /* 0x004fea000383ffff */
[----:B------:R-:W-:Y:S05]  /*2db0*/  BRA `(.L_x_71) ;  /* 0xfffffff000507947 */ /* 0x000fea000383ffff */
.L_x_59:
[----:B------:R-:W3:Y:S02]  /*2dc0*/  SYNCS.PHASECHK.TRANS64.TRYWAIT P0, [UR44+0x18000], R3 ;  /* 0x01800003ff0075a7 */ /* 0x000ee4000800112c */
[----:B---3--:R-:W-:Y:S05]  /*2dd0*/  @!P0 BRA `(.L_x_59) ;  /* 0xfffffffc00f88947 */ /* 0x008fea000383ffff */
[----:B------:R-:W-:Y:S05]  /*2de0*/  BRA `(.L_x_72) ;  /* 0xfffffff000dc7947 */ /* 0x000fea000383ffff */
.L_x_61:
[----:B------:R-:W3:Y:S02]  /*2df0*/  SYNCS.PHASECHK.TRANS64.TRYWAIT P0, [UR44+0x18010], R3 ;  /* 0x01801003ff0075a7 */ /* 0x000ee4000800112c */
[----:B---3--:R-:W-:Y:S05]  /*2e00*/  @!P0 BRA `(.L_x_61) ;  /* 0xfffffffc00f88947 */ /* 0x008fea000383ffff */
[----:B------:R-:W-:Y:S05]  /*2e10*/  BRA `(.L_x_73) ;  /* 0xfffffff400f87947 */ /* 0x000fea000383ffff */
        .weak           $__internal_0_$__cuda_sm10x_tcgen05_guardrail_trap_col_being_dealloced_not_returned_by_alloc
        .type           $__internal_0_$__cuda_sm10x_tcgen05_guardrail_trap_col_being_dealloced_not_returned_by_alloc,@function
        .size           $__internal_0_$__cuda_sm10x_tcgen05_guardrail_trap_col_being_dealloced_not_returned_by_alloc,($__internal_1_$__cuda_sm10x_tcgen05_guardrail_trap_phase_invalid_during_alloc - $__internal_0_$__cuda_sm10x_tcgen05_guardrail_trap_col_being_dealloced_not_returned_by_alloc)
$__internal_0_$__cuda_sm10x_tcgen05_guardrail_trap_col_being_dealloced_not_returned_by_alloc:
[----:B------:R-:W-:Y:S05]  /*2e20*/  BPT.TRAP 0x1 ;  /* 0x000000040000795c */ /* 0x000fea0000300000 */
[----:B------:R-:W-:-:S04]  /*2e30*/  IMAD.MOV.U32 R3, RZ, RZ, 0x0 ;  /* 0x00000000ff037424 */ /* 0x000fc800078e00ff */
[----:B------:R-:W-:Y:S05]  /*2e40*/  RET.REL.NODEC R2 `(gluon_tcgen05) ;  /* 0xffffffd0026c7950 */ /* 0x000fea0003c3ffff */
        .weak           $__internal_1_$__cuda_sm10x_tcgen05_guardrail_trap_phase_invalid_during_alloc
        .type           $__internal_1_$__cuda_sm10x_tcgen05_guardrail_trap_phase_invalid_during_alloc,@function
        .size           $__internal_1_$__cuda_sm10x_tcgen05_guardrail_trap_phase_invalid_during_alloc,($__internal_2_$__cuda_sm10x_tcgen05_guardrail_trap_unallocated_columns_being_dealloced - $__internal_1_$__cuda_sm10x_tcgen05_guardrail_trap_phase_invalid_during_alloc)
$__internal_1_$__cuda_sm10x_tcgen05_guardrail_trap_phase_invalid_during_alloc:
[----:B------:R-:W-:Y:S05]  /*2e50*/  BPT.TRAP 0x1 ;  /* 0x000000040000795c */ /* 0x000fea0000300000 */
[----:B------:R-:W-:-:S04]  /*2e60*/  IMAD.MOV.U32 R3, RZ, RZ, 0x0 ;  /* 0x00000000ff037424 */ /* 0x000fc800078e00ff */
[----:B------:R-:W-:Y:S05]  /*2e70*/  RET.REL.NODEC R2 `(gluon_tcgen05) ;  /* 0xffffffd002607950 */ /* 0x000fea0003c3ffff */
        .weak           $__internal_2_$__cuda_sm10x_tcgen05_guardrail_trap_unallocated_columns_being_dealloced
        .type           $__internal_2_$__cuda_sm10x_tcgen05_guardrail_trap_unallocated_columns_being_dealloced,@function
        .size           $__internal_2_$__cuda_sm10x_tcgen05_guardrail_trap_unallocated_columns_being_dealloced,(.L_x_77 - $__internal_2_$__cuda_sm10x_tcgen05_guardrail_trap_unallocated_columns_being_dealloced)
$__internal_2_$__cuda_sm10x_tcgen05_guardrail_trap_unallocated_columns_being_dealloced:
[----:B------:R-:W-:Y:S05]  /*2e80*/  BPT.TRAP 0x1 ;  /* 0x000000040000795c */ /* 0x000fea0000300000 */
[----:B------:R-:W-:-:S04]  /*2e90*/  IMAD.MOV.U32 R3, RZ, RZ, 0x0 ;  /* 0x00000000ff037424 */ /* 0x000fc800078e00ff */
[----:B------:R-:W-:Y:S05]  /*2ea0*/  RET.REL.NODEC R2 `(gluon_tcgen05) ;  /* 0xffffffd002547950 */ /* 0x000fea0003c3ffff */
.L_x_74:
[----:B------:R-:W-:-:S00]  /*2eb0*/  BRA `(.L_x_74) ;  /* 0xfffffffc00fc7947 */ /* 0x000fc0000383ffff */
[----:B------:R-:W-:-:S00]  /*2ec0*/  NOP ;  /* 0x0000000000007918 */ /* 0x000fc00000000000 */
        /* <DEDUP_REMOVED lines=11> */
.L_x_77:


//--------------------- .nv.shared.gluon_tcgen05  --------------------------
	.section	.nv.shared.gluon_tcgen05,"aw",@nobits
	.sectionflags	@""
	.align	16
	.zero		1024


//--------------------- .nv.shared.reserved.0     --------------------------
	.section	.nv.shared.reserved.0,"aw",@nobits
	.align	8
	.weak		__nv_reservedSMEM_offset_0_alias
	.size		__nv_reservedSMEM_offset_0_alias, 0, 64
	.other		__nv_reservedSMEM_offset_0_alias,@"STO_CUDA_RESERVED_SHARED STV_DEFAULT"
__nv_reservedSMEM_offset_0_alias:
	.zero		0
.nv.shared.reserved.0:
	.zero		64
	.weak		__nv_reservedSMEM_allocation_phase
	.type		__nv_reservedSMEM_allocation_phase,@object
	.size		__nv_reservedSMEM_allocation_phase,(.L_0 - __nv_reservedSMEM_allocation_phase)
__nv_reservedSMEM_allocation_phase:
	.zero		1
.L_0:
	.zero		7
	.weak		__nv_reservedSMEM_devtool_atexit_pc
	.type		__nv_reservedSMEM_devtool_atexit_pc,@object
	.size		__nv_reservedSMEM_devtool_atexit_pc,(__nv_reservedSMEM_allocation_mask - __nv_reservedSMEM_devtool_atexit_pc)
__nv_reservedSMEM_devtool_atexit_pc:
	.zero		8
	.weak		__nv_reservedSMEM_allocation_mask
	.type		__nv_reservedSMEM_allocation_mask,@object
	.size		__nv_reservedSMEM_allocation_mask,(.L_2 - __nv_reservedSMEM_allocation_mask)
__nv_reservedSMEM_allocation_mask:
	.zero		4
.L_2:


//--------------------- .nv.constant0.gluon_tcgen05 --------------------------
	.section	.nv.constant0.gluon_tcgen05,"a",@progbits
	.sectionflags	@""
	.align	4
.nv.constant0.gluon_tcgen05:
	.zero		976


//--------------------- SYMBOLS --------------------------

	.type		.nv.reservedSmem.offset0,@object
	.size		.nv.reservedSmem.offset0,0x4
	.type		.nv.reservedSmem.cap,@object
	.size		.nv.reservedSmem.cap,0x4
